//
// Generated by NVIDIA NVVM Compiler
//
// Compiler Build ID: CL-36424714
// Cuda compilation tools, release 13.0, V13.0.88
// Based on NVVM 20.0.0
//

.version 9.0
.target sm_100
.address_size 64

	// .globl	_Z7softmaxPfS_i

.visible .entry _Z7softmaxPfS_i(
	.param .u64 .ptr .align 1 _Z7softmaxPfS_i_param_0,
	.param .u64 .ptr .align 1 _Z7softmaxPfS_i_param_1,
	.param .u32 _Z7softmaxPfS_i_param_2
)
{
	.reg .pred 	%p<28>;
	.reg .b32 	%r<124>;
	.reg .b32 	%f<494>;
	.reg .b64 	%rd<45>;

	ld.param.u64 	%rd18, [_Z7softmaxPfS_i_param_0];
	ld.param.u64 	%rd19, [_Z7softmaxPfS_i_param_1];
	ld.param.u32 	%r41, [_Z7softmaxPfS_i_param_2];
	cvta.to.global.u64 	%rd1, %rd19;
	cvta.to.global.u64 	%rd2, %rd18;
	ld.global.f32 	%f484, [%rd2];
	setp.lt.s32 	%p1, %r41, 2;
	@%p1 bra 	$L__BB0_14;
	add.s32 	%r1, %r41, -1;
	add.s32 	%r43, %r41, -2;
	and.b32  	%r2, %r1, 15;
	setp.lt.u32 	%p2, %r43, 15;
	mov.b32 	%r111, 1;
	@%p2 bra 	$L__BB0_5;
	and.b32  	%r45, %r1, -16;
	neg.s32 	%r115, %r45;
	add.s64 	%rd41, %rd2, 32;
	mov.b32 	%r114, 0;
$L__BB0_3:
	.pragma "nounroll";
	ld.global.f32 	%f28, [%rd41+-28];
	max.f32 	%f29, %f484, %f28;
	ld.global.f32 	%f30, [%rd41+-24];
	max.f32 	%f31, %f29, %f30;
	ld.global.f32 	%f32, [%rd41+-20];
	max.f32 	%f33, %f31, %f32;
	ld.global.f32 	%f34, [%rd41+-16];
	max.f32 	%f35, %f33, %f34;
	ld.global.f32 	%f36, [%rd41+-12];
	max.f32 	%f37, %f35, %f36;
	ld.global.f32 	%f38, [%rd41+-8];
	max.f32 	%f39, %f37, %f38;
	ld.global.f32 	%f40, [%rd41+-4];
	max.f32 	%f41, %f39, %f40;
	ld.global.f32 	%f42, [%rd41];
	max.f32 	%f43, %f41, %f42;
	ld.global.f32 	%f44, [%rd41+4];
	max.f32 	%f45, %f43, %f44;
	ld.global.f32 	%f46, [%rd41+8];
	max.f32 	%f47, %f45, %f46;
	ld.global.f32 	%f48, [%rd41+12];
	max.f32 	%f49, %f47, %f48;
	ld.global.f32 	%f50, [%rd41+16];
	max.f32 	%f51, %f49, %f50;
	ld.global.f32 	%f52, [%rd41+20];
	max.f32 	%f53, %f51, %f52;
	ld.global.f32 	%f54, [%rd41+24];
	max.f32 	%f55, %f53, %f54;
	ld.global.f32 	%f56, [%rd41+28];
	max.f32 	%f57, %f55, %f56;
	ld.global.f32 	%f58, [%rd41+32];
	max.f32 	%f484, %f57, %f58;
	add.s32 	%r115, %r115, 16;
	add.s32 	%r114, %r114, 16;
	add.s64 	%rd41, %rd41, 64;
	setp.eq.s32 	%p3, %r115, 0;
	@%p3 bra 	$L__BB0_4;
	bra.uni 	$L__BB0_3;
$L__BB0_4:
	add.s32 	%r111, %r114, 1;
$L__BB0_5:
	setp.eq.s32 	%p4, %r2, 0;
	@%p4 bra 	$L__BB0_14;
	and.b32  	%r6, %r1, 7;
	setp.lt.u32 	%p5, %r2, 8;
	@%p5 bra 	$L__BB0_8;
	mul.wide.u32 	%rd20, %r111, 4;
	add.s64 	%rd21, %rd2, %rd20;
	ld.global.f32 	%f60, [%rd21];
	max.f32 	%f61, %f484, %f60;
	ld.global.f32 	%f62, [%rd21+4];
	max.f32 	%f63, %f61, %f62;
	ld.global.f32 	%f64, [%rd21+8];
	max.f32 	%f65, %f63, %f64;
	ld.global.f32 	%f66, [%rd21+12];
	max.f32 	%f67, %f65, %f66;
	ld.global.f32 	%f68, [%rd21+16];
	max.f32 	%f69, %f67, %f68;
	ld.global.f32 	%f70, [%rd21+20];
	max.f32 	%f71, %f69, %f70;
	ld.global.f32 	%f72, [%rd21+24];
	max.f32 	%f73, %f71, %f72;
	ld.global.f32 	%f74, [%rd21+28];
	max.f32 	%f484, %f73, %f74;
	add.s32 	%r111, %r111, 8;
$L__BB0_8:
	setp.eq.s32 	%p6, %r6, 0;
	@%p6 bra 	$L__BB0_14;
	and.b32  	%r9, %r1, 3;
	setp.lt.u32 	%p7, %r6, 4;
	@%p7 bra 	$L__BB0_11;
	mul.wide.u32 	%rd22, %r111, 4;
	add.s64 	%rd23, %rd2, %rd22;
	ld.global.f32 	%f76, [%rd23];
	max.f32 	%f77, %f484, %f76;
	ld.global.f32 	%f78, [%rd23+4];
	max.f32 	%f79, %f77, %f78;
	ld.global.f32 	%f80, [%rd23+8];
	max.f32 	%f81, %f79, %f80;
	ld.global.f32 	%f82, [%rd23+12];
	max.f32 	%f484, %f81, %f82;
	add.s32 	%r111, %r111, 4;
$L__BB0_11:
	setp.eq.s32 	%p8, %r9, 0;
	@%p8 bra 	$L__BB0_14;
	mul.wide.u32 	%rd24, %r111, 4;
	add.s64 	%rd40, %rd2, %rd24;
	neg.s32 	%r113, %r9;
$L__BB0_13:
	.pragma "nounroll";
	ld.global.f32 	%f83, [%rd40];
	max.f32 	%f484, %f484, %f83;
	add.s64 	%rd40, %rd40, 4;
	add.s32 	%r113, %r113, 1;
	setp.ne.s32 	%p9, %r113, 0;
	@%p9 bra 	$L__BB0_13;
$L__BB0_14:
	setp.lt.s32 	%p10, %r41, 1;
	mov.f32 	%f492, 0f00000000;
	@%p10 bra 	$L__BB0_26;
	and.b32  	%r15, %r41, 7;
	setp.lt.u32 	%p11, %r41, 8;
	mov.f32 	%f492, 0f00000000;
	mov.b32 	%r116, 0;
	@%p11 bra 	$L__BB0_18;
	and.b32  	%r116, %r41, 2147483640;
	neg.s32 	%r119, %r116;
	add.s64 	%rd42, %rd2, 16;
	mov.f32 	%f492, 0f00000000;
$L__BB0_17:
	.pragma "nounroll";
	ld.global.f32 	%f88, [%rd42+-16];
	sub.f32 	%f89, %f88, %f484;
	fma.rn.f32 	%f90, %f89, 0f3BBB989D, 0f3F000000;
	cvt.sat.f32.f32 	%f91, %f90;
	mov.f32 	%f92, 0f4B400001;
	mov.f32 	%f93, 0f437C0000;
	fma.rm.f32 	%f94, %f91, %f93, %f92;
	add.f32 	%f95, %f94, 0fCB40007F;
	neg.f32 	%f96, %f95;
	fma.rn.f32 	%f97, %f89, 0f3FB8AA3B, %f96;
	fma.rn.f32 	%f98, %f89, 0f32A57060, %f97;
	mov.b32 	%r47, %f94;
	shl.b32 	%r48, %r47, 23;
	mov.b32 	%f99, %r48;
	ex2.approx.ftz.f32 	%f100, %f98;
	fma.rn.f32 	%f101, %f100, %f99, %f492;
	ld.global.f32 	%f102, [%rd42+-12];
	sub.f32 	%f103, %f102, %f484;
	fma.rn.f32 	%f104, %f103, 0f3BBB989D, 0f3F000000;
	cvt.sat.f32.f32 	%f105, %f104;
	fma.rm.f32 	%f106, %f105, %f93, %f92;
	add.f32 	%f107, %f106, 0fCB40007F;
	neg.f32 	%f108, %f107;
	fma.rn.f32 	%f109, %f103, 0f3FB8AA3B, %f108;
	fma.rn.f32 	%f110, %f103, 0f32A57060, %f109;
	mov.b32 	%r49, %f106;
	shl.b32 	%r50, %r49, 23;
	mov.b32 	%f111, %r50;
	ex2.approx.ftz.f32 	%f112, %f110;
	fma.rn.f32 	%f113, %f112, %f111, %f101;
	ld.global.f32 	%f114, [%rd42+-8];
	sub.f32 	%f115, %f114, %f484;
	fma.rn.f32 	%f116, %f115, 0f3BBB989D, 0f3F000000;
	cvt.sat.f32.f32 	%f117, %f116;
	fma.rm.f32 	%f118, %f117, %f93, %f92;
	add.f32 	%f119, %f118, 0fCB40007F;
	neg.f32 	%f120, %f119;
	fma.rn.f32 	%f121, %f115, 0f3FB8AA3B, %f120;
	fma.rn.f32 	%f122, %f115, 0f32A57060, %f121;
	mov.b32 	%r51, %f118;
	shl.b32 	%r52, %r51, 23;
	mov.b32 	%f123, %r52;
	ex2.approx.ftz.f32 	%f124, %f122;
	fma.rn.f32 	%f125, %f124, %f123, %f113;
	ld.global.f32 	%f126, [%rd42+-4];
	sub.f32 	%f127, %f126, %f484;
	fma.rn.f32 	%f128, %f127, 0f3BBB989D, 0f3F000000;
	cvt.sat.f32.f32 	%f129, %f128;
	fma.rm.f32 	%f130, %f129, %f93, %f92;
	add.f32 	%f131, %f130, 0fCB40007F;
	neg.f32 	%f132, %f131;
	fma.rn.f32 	%f133, %f127, 0f3FB8AA3B, %f132;
	fma.rn.f32 	%f134, %f127, 0f32A57060, %f133;
	mov.b32 	%r53, %f130;
	shl.b32 	%r54, %r53, 23;
	mov.b32 	%f135, %r54;
	ex2.approx.ftz.f32 	%f136, %f134;
	fma.rn.f32 	%f137, %f136, %f135, %f125;
	ld.global.f32 	%f138, [%rd42];
	sub.f32 	%f139, %f138, %f484;
	fma.rn.f32 	%f140, %f139, 0f3BBB989D, 0f3F000000;
	cvt.sat.f32.f32 	%f141, %f140;
	fma.rm.f32 	%f142, %f141, %f93, %f92;
	add.f32 	%f143, %f142, 0fCB40007F;
	neg.f32 	%f144, %f143;
	fma.rn.f32 	%f145, %f139, 0f3FB8AA3B, %f144;
	fma.rn.f32 	%f146, %f139, 0f32A57060, %f145;
	mov.b32 	%r55, %f142;
	shl.b32 	%r56, %r55, 23;
	mov.b32 	%f147, %r56;
	ex2.approx.ftz.f32 	%f148, %f146;
	fma.rn.f32 	%f149, %f148, %f147, %f137;
	ld.global.f32 	%f150, [%rd42+4];
	sub.f32 	%f151, %f150, %f484;
	fma.rn.f32 	%f152, %f151, 0f3BBB989D, 0f3F000000;
	cvt.sat.f32.f32 	%f153, %f152;
	fma.rm.f32 	%f154, %f153, %f93, %f92;
	add.f32 	%f155, %f154, 0fCB40007F;
	neg.f32 	%f156, %f155;
	fma.rn.f32 	%f157, %f151, 0f3FB8AA3B, %f156;
	fma.rn.f32 	%f158, %f151, 0f32A57060, %f157;
	mov.b32 	%r57, %f154;
	shl.b32 	%r58, %r57, 23;
	mov.b32 	%f159, %r58;
	ex2.approx.ftz.f32 	%f160, %f158;
	fma.rn.f32 	%f161, %f160, %f159, %f149;
	ld.global.f32 	%f162, [%rd42+8];
	sub.f32 	%f163, %f162, %f484;
	fma.rn.f32 	%f164, %f163, 0f3BBB989D, 0f3F000000;
	cvt.sat.f32.f32 	%f165, %f164;
	fma.rm.f32 	%f166, %f165, %f93, %f92;
	add.f32 	%f167, %f166, 0fCB40007F;
	neg.f32 	%f168, %f167;
	fma.rn.f32 	%f169, %f163, 0f3FB8AA3B, %f168;
	fma.rn.f32 	%f170, %f163, 0f32A57060, %f169;
	mov.b32 	%r59, %f166;
	shl.b32 	%r60, %r59, 23;
	mov.b32 	%f171, %r60;
	ex2.approx.ftz.f32 	%f172, %f170;
	fma.rn.f32 	%f173, %f172, %f171, %f161;
	ld.global.f32 	%f174, [%rd42+12];
	sub.f32 	%f175, %f174, %f484;
	fma.rn.f32 	%f176, %f175, 0f3BBB989D, 0f3F000000;
	cvt.sat.f32.f32 	%f177, %f176;
	fma.rm.f32 	%f178, %f177, %f93, %f92;
	add.f32 	%f179, %f178, 0fCB40007F;
	neg.f32 	%f180, %f179;
	fma.rn.f32 	%f181, %f175, 0f3FB8AA3B, %f180;
	fma.rn.f32 	%f182, %f175, 0f32A57060, %f181;
	mov.b32 	%r61, %f178;
	shl.b32 	%r62, %r61, 23;
	mov.b32 	%f183, %r62;
	ex2.approx.ftz.f32 	%f184, %f182;
	fma.rn.f32 	%f492, %f184, %f183, %f173;
	add.s32 	%r119, %r119, 8;
	add.s64 	%rd42, %rd42, 32;
	setp.eq.s32 	%p12, %r119, 0;
	@%p12 bra 	$L__BB0_18;
	bra.uni 	$L__BB0_17;
$L__BB0_18:
	setp.eq.s32 	%p13, %r15, 0;
	@%p13 bra 	$L__BB0_26;
	and.b32  	%r23, %r41, 3;
	setp.lt.u32 	%p14, %r15, 4;
	@%p14 bra 	$L__BB0_21;
	mul.wide.u32 	%rd25, %r116, 4;
	add.s64 	%rd26, %rd2, %rd25;
	ld.global.f32 	%f186, [%rd26];
	sub.f32 	%f187, %f186, %f484;
	fma.rn.f32 	%f188, %f187, 0f3BBB989D, 0f3F000000;
	cvt.sat.f32.f32 	%f189, %f188;
	mov.f32 	%f190, 0f4B400001;
	mov.f32 	%f191, 0f437C0000;
	fma.rm.f32 	%f192, %f189, %f191, %f190;
	add.f32 	%f193, %f192, 0fCB40007F;
	neg.f32 	%f194, %f193;
	fma.rn.f32 	%f195, %f187, 0f3FB8AA3B, %f194;
	fma.rn.f32 	%f196, %f187, 0f32A57060, %f195;
	mov.b32 	%r63, %f192;
	shl.b32 	%r64, %r63, 23;
	mov.b32 	%f197, %r64;
	ex2.approx.ftz.f32 	%f198, %f196;
	fma.rn.f32 	%f199, %f198, %f197, %f492;
	ld.global.f32 	%f200, [%rd26+4];
	sub.f32 	%f201, %f200, %f484;
	fma.rn.f32 	%f202, %f201, 0f3BBB989D, 0f3F000000;
	cvt.sat.f32.f32 	%f203, %f202;
	fma.rm.f32 	%f204, %f203, %f191, %f190;
	add.f32 	%f205, %f204, 0fCB40007F;
	neg.f32 	%f206, %f205;
	fma.rn.f32 	%f207, %f201, 0f3FB8AA3B, %f206;
	fma.rn.f32 	%f208, %f201, 0f32A57060, %f207;
	mov.b32 	%r65, %f204;
	shl.b32 	%r66, %r65, 23;
	mov.b32 	%f209, %r66;
	ex2.approx.ftz.f32 	%f210, %f208;
	fma.rn.f32 	%f211, %f210, %f209, %f199;
	ld.global.f32 	%f212, [%rd26+8];
	sub.f32 	%f213, %f212, %f484;
	fma.rn.f32 	%f214, %f213, 0f3BBB989D, 0f3F000000;
	cvt.sat.f32.f32 	%f215, %f214;
	fma.rm.f32 	%f216, %f215, %f191, %f190;
	add.f32 	%f217, %f216, 0fCB40007F;
	neg.f32 	%f218, %f217;
	fma.rn.f32 	%f219, %f213, 0f3FB8AA3B, %f218;
	fma.rn.f32 	%f220, %f213, 0f32A57060, %f219;
	mov.b32 	%r67, %f216;
	shl.b32 	%r68, %r67, 23;
	mov.b32 	%f221, %r68;
	ex2.approx.ftz.f32 	%f222, %f220;
	fma.rn.f32 	%f223, %f222, %f221, %f211;
	ld.global.f32 	%f224, [%rd26+12];
	sub.f32 	%f225, %f224, %f484;
	fma.rn.f32 	%f226, %f225, 0f3BBB989D, 0f3F000000;
	cvt.sat.f32.f32 	%f227, %f226;
	fma.rm.f32 	%f228, %f227, %f191, %f190;
	add.f32 	%f229, %f228, 0fCB40007F;
	neg.f32 	%f230, %f229;
	fma.rn.f32 	%f231, %f225, 0f3FB8AA3B, %f230;
	fma.rn.f32 	%f232, %f225, 0f32A57060, %f231;
	mov.b32 	%r69, %f228;
	shl.b32 	%r70, %r69, 23;
	mov.b32 	%f233, %r70;
	ex2.approx.ftz.f32 	%f234, %f232;
	fma.rn.f32 	%f492, %f234, %f233, %f223;
	add.s32 	%r116, %r116, 4;
$L__BB0_21:
	setp.eq.s32 	%p15, %r23, 0;
	@%p15 bra 	$L__BB0_26;
	setp.eq.s32 	%p16, %r23, 1;
	@%p16 bra 	$L__BB0_24;
	mul.wide.u32 	%rd27, %r116, 4;
	add.s64 	%rd28, %rd2, %rd27;
	ld.global.f32 	%f236, [%rd28];
	sub.f32 	%f237, %f236, %f484;
	fma.rn.f32 	%f238, %f237, 0f3BBB989D, 0f3F000000;
	cvt.sat.f32.f32 	%f239, %f238;
	mov.f32 	%f240, 0f4B400001;
	mov.f32 	%f241, 0f437C0000;
	fma.rm.f32 	%f242, %f239, %f241, %f240;
	add.f32 	%f243, %f242, 0fCB40007F;
	neg.f32 	%f244, %f243;
	fma.rn.f32 	%f245, %f237, 0f3FB8AA3B, %f244;
	fma.rn.f32 	%f246, %f237, 0f32A57060, %f245;
	mov.b32 	%r71, %f242;
	shl.b32 	%r72, %r71, 23;
	mov.b32 	%f247, %r72;
	ex2.approx.ftz.f32 	%f248, %f246;
	fma.rn.f32 	%f249, %f248, %f247, %f492;
	ld.global.f32 	%f250, [%rd28+4];
	sub.f32 	%f251, %f250, %f484;
	fma.rn.f32 	%f252, %f251, 0f3BBB989D, 0f3F000000;
	cvt.sat.f32.f32 	%f253, %f252;
	fma.rm.f32 	%f254, %f253, %f241, %f240;
	add.f32 	%f255, %f254, 0fCB40007F;
	neg.f32 	%f256, %f255;
	fma.rn.f32 	%f257, %f251, 0f3FB8AA3B, %f256;
	fma.rn.f32 	%f258, %f251, 0f32A57060, %f257;
	mov.b32 	%r73, %f254;
	shl.b32 	%r74, %r73, 23;
	mov.b32 	%f259, %r74;
	ex2.approx.ftz.f32 	%f260, %f258;
	fma.rn.f32 	%f492, %f260, %f259, %f249;
	add.s32 	%r116, %r116, 2;
$L__BB0_24:
	and.b32  	%r75, %r41, 1;
	setp.eq.b32 	%p17, %r75, 1;
	not.pred 	%p18, %p17;
	@%p18 bra 	$L__BB0_26;
	mul.wide.u32 	%rd29, %r116, 4;
	add.s64 	%rd30, %rd2, %rd29;
	ld.global.f32 	%f261, [%rd30];
	sub.f32 	%f262, %f261, %f484;
	fma.rn.f32 	%f263, %f262, 0f3BBB989D, 0f3F000000;
	cvt.sat.f32.f32 	%f264, %f263;
	mov.f32 	%f265, 0f4B400001;
	mov.f32 	%f266, 0f437C0000;
	fma.rm.f32 	%f267, %f264, %f266, %f265;
	add.f32 	%f268, %f267, 0fCB40007F;
	neg.f32 	%f269, %f268;
	fma.rn.f32 	%f270, %f262, 0f3FB8AA3B, %f269;
	fma.rn.f32 	%f271, %f262, 0f32A57060, %f270;
	mov.b32 	%r76, %f267;
	shl.b32 	%r77, %r76, 23;
	mov.b32 	%f272, %r77;
	ex2.approx.ftz.f32 	%f273, %f271;
	fma.rn.f32 	%f492, %f273, %f272, %f492;
$L__BB0_26:
	setp.lt.s32 	%p19, %r41, 1;
	@%p19 bra 	$L__BB0_38;
	and.b32  	%r28, %r41, 7;
	setp.lt.u32 	%p20, %r41, 8;
	mov.b32 	%r121, 0;
	@%p20 bra 	$L__BB0_30;
	and.b32  	%r121, %r41, 2147483640;
	neg.s32 	%r120, %r121;
	add.s64 	%rd44, %rd2, 16;
	add.s64 	%rd43, %rd1, 16;
$L__BB0_29:
	.pragma "nounroll";
	ld.global.f32 	%f274, [%rd44+-16];
	sub.f32 	%f275, %f274, %f484;
	fma.rn.f32 	%f276, %f275, 0f3BBB989D, 0f3F000000;
	cvt.sat.f32.f32 	%f277, %f276;
	mov.f32 	%f278, 0f4B400001;
	mov.f32 	%f279, 0f437C0000;
	fma.rm.f32 	%f280, %f277, %f279, %f278;
	add.f32 	%f281, %f280, 0fCB40007F;
	neg.f32 	%f282, %f281;
	fma.rn.f32 	%f283, %f275, 0f3FB8AA3B, %f282;
	fma.rn.f32 	%f284, %f275, 0f32A57060, %f283;
	mov.b32 	%r79, %f280;
	shl.b32 	%r80, %r79, 23;
	mov.b32 	%f285, %r80;
	ex2.approx.ftz.f32 	%f286, %f284;
	mul.f32 	%f287, %f286, %f285;
	div.rn.f32 	%f288, %f287, %f492;
	st.global.f32 	[%rd43+-16], %f288;
	ld.global.f32 	%f289, [%rd44+-12];
	sub.f32 	%f290, %f289, %f484;
	fma.rn.f32 	%f291, %f290, 0f3BBB989D, 0f3F000000;
	cvt.sat.f32.f32 	%f292, %f291;
	fma.rm.f32 	%f293, %f292, %f279, %f278;
	add.f32 	%f294, %f293, 0fCB40007F;
	neg.f32 	%f295, %f294;
	fma.rn.f32 	%f296, %f290, 0f3FB8AA3B, %f295;
	fma.rn.f32 	%f297, %f290, 0f32A57060, %f296;
	mov.b32 	%r81, %f293;
	shl.b32 	%r82, %r81, 23;
	mov.b32 	%f298, %r82;
	ex2.approx.ftz.f32 	%f299, %f297;
	mul.f32 	%f300, %f299, %f298;
	div.rn.f32 	%f301, %f300, %f492;
	st.global.f32 	[%rd43+-12], %f301;
	ld.global.f32 	%f302, [%rd44+-8];
	sub.f32 	%f303, %f302, %f484;
	fma.rn.f32 	%f304, %f303, 0f3BBB989D, 0f3F000000;
	cvt.sat.f32.f32 	%f305, %f304;
	fma.rm.f32 	%f306, %f305, %f279, %f278;
	add.f32 	%f307, %f306, 0fCB40007F;
	neg.f32 	%f308, %f307;
	fma.rn.f32 	%f309, %f303, 0f3FB8AA3B, %f308;
	fma.rn.f32 	%f310, %f303, 0f32A57060, %f309;
	mov.b32 	%r83, %f306;
	shl.b32 	%r84, %r83, 23;
	mov.b32 	%f311, %r84;
	ex2.approx.ftz.f32 	%f312, %f310;
	mul.f32 	%f313, %f312, %f311;
	div.rn.f32 	%f314, %f313, %f492;
	st.global.f32 	[%rd43+-8], %f314;
	ld.global.f32 	%f315, [%rd44+-4];
	sub.f32 	%f316, %f315, %f484;
	fma.rn.f32 	%f317, %f316, 0f3BBB989D, 0f3F000000;
	cvt.sat.f32.f32 	%f318, %f317;
	fma.rm.f32 	%f319, %f318, %f279, %f278;
	add.f32 	%f320, %f319, 0fCB40007F;
	neg.f32 	%f321, %f320;
	fma.rn.f32 	%f322, %f316, 0f3FB8AA3B, %f321;
	fma.rn.f32 	%f323, %f316, 0f32A57060, %f322;
	mov.b32 	%r85, %f319;
	shl.b32 	%r86, %r85, 23;
	mov.b32 	%f324, %r86;
	ex2.approx.ftz.f32 	%f325, %f323;
	mul.f32 	%f326, %f325, %f324;
	div.rn.f32 	%f327, %f326, %f492;
	st.global.f32 	[%rd43+-4], %f327;
	ld.global.f32 	%f328, [%rd44];
	sub.f32 	%f329, %f328, %f484;
	fma.rn.f32 	%f330, %f329, 0f3BBB989D, 0f3F000000;
	cvt.sat.f32.f32 	%f331, %f330;
	fma.rm.f32 	%f332, %f331, %f279, %f278;
	add.f32 	%f333, %f332, 0fCB40007F;
	neg.f32 	%f334, %f333;
	fma.rn.f32 	%f335, %f329, 0f3FB8AA3B, %f334;
	fma.rn.f32 	%f336, %f329, 0f32A57060, %f335;
	mov.b32 	%r87, %f332;
	shl.b32 	%r88, %r87, 23;
	mov.b32 	%f337, %r88;
	ex2.approx.ftz.f32 	%f338, %f336;
	mul.f32 	%f339, %f338, %f337;
	div.rn.f32 	%f340, %f339, %f492;
	st.global.f32 	[%rd43], %f340;
	ld.global.f32 	%f341, [%rd44+4];
	sub.f32 	%f342, %f341, %f484;
	fma.rn.f32 	%f343, %f342, 0f3BBB989D, 0f3F000000;
	cvt.sat.f32.f32 	%f344, %f343;
	fma.rm.f32 	%f345, %f344, %f279, %f278;
	add.f32 	%f346, %f345, 0fCB40007F;
	neg.f32 	%f347, %f346;
	fma.rn.f32 	%f348, %f342, 0f3FB8AA3B, %f347;
	fma.rn.f32 	%f349, %f342, 0f32A57060, %f348;
	mov.b32 	%r89, %f345;
	shl.b32 	%r90, %r89, 23;
	mov.b32 	%f350, %r90;
	ex2.approx.ftz.f32 	%f351, %f349;
	mul.f32 	%f352, %f351, %f350;
	div.rn.f32 	%f353, %f352, %f492;
	st.global.f32 	[%rd43+4], %f353;
	ld.global.f32 	%f354, [%rd44+8];
	sub.f32 	%f355, %f354, %f484;
	fma.rn.f32 	%f356, %f355, 0f3BBB989D, 0f3F000000;
	cvt.sat.f32.f32 	%f357, %f356;
	fma.rm.f32 	%f358, %f357, %f279, %f278;
	add.f32 	%f359, %f358, 0fCB40007F;
	neg.f32 	%f360, %f359;
	fma.rn.f32 	%f361, %f355, 0f3FB8AA3B, %f360;
	fma.rn.f32 	%f362, %f355, 0f32A57060, %f361;
	mov.b32 	%r91, %f358;
	shl.b32 	%r92, %r91, 23;
	mov.b32 	%f363, %r92;
	ex2.approx.ftz.f32 	%f364, %f362;
	mul.f32 	%f365, %f364, %f363;
	div.rn.f32 	%f366, %f365, %f492;
	st.global.f32 	[%rd43+8], %f366;
	ld.global.f32 	%f367, [%rd44+12];
	sub.f32 	%f368, %f367, %f484;
	fma.rn.f32 	%f369, %f368, 0f3BBB989D, 0f3F000000;
	cvt.sat.f32.f32 	%f370, %f369;
	fma.rm.f32 	%f371, %f370, %f279, %f278;
	add.f32 	%f372, %f371, 0fCB40007F;
	neg.f32 	%f373, %f372;
	fma.rn.f32 	%f374, %f368, 0f3FB8AA3B, %f373;
	fma.rn.f32 	%f375, %f368, 0f32A57060, %f374;
	mov.b32 	%r93, %f371;
	shl.b32 	%r94, %r93, 23;
	mov.b32 	%f376, %r94;
	ex2.approx.ftz.f32 	%f377, %f375;
	mul.f32 	%f378, %f377, %f376;
	div.rn.f32 	%f379, %f378, %f492;
	st.global.f32 	[%rd43+12], %f379;
	add.s32 	%r120, %r120, 8;
	add.s64 	%rd44, %rd44, 32;
	add.s64 	%rd43, %rd43, 32;
	setp.ne.s32 	%p21, %r120, 0;
	@%p21 bra 	$L__BB0_29;
$L__BB0_30:
	setp.eq.s32 	%p22, %r28, 0;
	@%p22 bra 	$L__BB0_38;
	and.b32  	%r36, %r41, 3;
	setp.lt.u32 	%p23, %r28, 4;
	@%p23 bra 	$L__BB0_33;
	mul.wide.u32 	%rd31, %r121, 4;
	add.s64 	%rd32, %rd2, %rd31;
	ld.global.f32 	%f380, [%rd32];
	sub.f32 	%f381, %f380, %f484;
	fma.rn.f32 	%f382, %f381, 0f3BBB989D, 0f3F000000;
	cvt.sat.f32.f32 	%f383, %f382;
	mov.f32 	%f384, 0f4B400001;
	mov.f32 	%f385, 0f437C0000;
	fma.rm.f32 	%f386, %f383, %f385, %f384;
	add.f32 	%f387, %f386, 0fCB40007F;
	neg.f32 	%f388, %f387;
	fma.rn.f32 	%f389, %f381, 0f3FB8AA3B, %f388;
	fma.rn.f32 	%f390, %f381, 0f32A57060, %f389;
	mov.b32 	%r95, %f386;
	shl.b32 	%r96, %r95, 23;
	mov.b32 	%f391, %r96;
	ex2.approx.ftz.f32 	%f392, %f390;
	mul.f32 	%f393, %f392, %f391;
	div.rn.f32 	%f394, %f393, %f492;
	add.s64 	%rd33, %rd1, %rd31;
	st.global.f32 	[%rd33], %f394;
	ld.global.f32 	%f395, [%rd32+4];
	sub.f32 	%f396, %f395, %f484;
	fma.rn.f32 	%f397, %f396, 0f3BBB989D, 0f3F000000;
	cvt.sat.f32.f32 	%f398, %f397;
	fma.rm.f32 	%f399, %f398, %f385, %f384;
	add.f32 	%f400, %f399, 0fCB40007F;
	neg.f32 	%f401, %f400;
	fma.rn.f32 	%f402, %f396, 0f3FB8AA3B, %f401;
	fma.rn.f32 	%f403, %f396, 0f32A57060, %f402;
	mov.b32 	%r97, %f399;
	shl.b32 	%r98, %r97, 23;
	mov.b32 	%f404, %r98;
	ex2.approx.ftz.f32 	%f405, %f403;
	mul.f32 	%f406, %f405, %f404;
	div.rn.f32 	%f407, %f406, %f492;
	st.global.f32 	[%rd33+4], %f407;
	ld.global.f32 	%f408, [%rd32+8];
	sub.f32 	%f409, %f408, %f484;
	fma.rn.f32 	%f410, %f409, 0f3BBB989D, 0f3F000000;
	cvt.sat.f32.f32 	%f411, %f410;
	fma.rm.f32 	%f412, %f411, %f385, %f384;
	add.f32 	%f413, %f412, 0fCB40007F;
	neg.f32 	%f414, %f413;
	fma.rn.f32 	%f415, %f409, 0f3FB8AA3B, %f414;
	fma.rn.f32 	%f416, %f409, 0f32A57060, %f415;
	mov.b32 	%r99, %f412;
	shl.b32 	%r100, %r99, 23;
	mov.b32 	%f417, %r100;
	ex2.approx.ftz.f32 	%f418, %f416;
	mul.f32 	%f419, %f418, %f417;
	div.rn.f32 	%f420, %f419, %f492;
	st.global.f32 	[%rd33+8], %f420;
	ld.global.f32 	%f421, [%rd32+12];
	sub.f32 	%f422, %f421, %f484;
	fma.rn.f32 	%f423, %f422, 0f3BBB989D, 0f3F000000;
	cvt.sat.f32.f32 	%f424, %f423;
	fma.rm.f32 	%f425, %f424, %f385, %f384;
	add.f32 	%f426, %f425, 0fCB40007F;
	neg.f32 	%f427, %f426;
	fma.rn.f32 	%f428, %f422, 0f3FB8AA3B, %f427;
	fma.rn.f32 	%f429, %f422, 0f32A57060, %f428;
	mov.b32 	%r101, %f425;
	shl.b32 	%r102, %r101, 23;
	mov.b32 	%f430, %r102;
	ex2.approx.ftz.f32 	%f431, %f429;
	mul.f32 	%f432, %f431, %f430;
	div.rn.f32 	%f433, %f432, %f492;
	st.global.f32 	[%rd33+12], %f433;
	add.s32 	%r121, %r121, 4;
$L__BB0_33:
	setp.eq.s32 	%p24, %r36, 0;
	@%p24 bra 	$L__BB0_38;
	setp.eq.s32 	%p25, %r36, 1;
	@%p25 bra 	$L__BB0_36;
	mul.wide.u32 	%rd34, %r121, 4;
	add.s64 	%rd35, %rd2, %rd34;
	ld.global.f32 	%f434, [%rd35];
	sub.f32 	%f435, %f434, %f484;
	fma.rn.f32 	%f436, %f435, 0f3BBB989D, 0f3F000000;
	cvt.sat.f32.f32 	%f437, %f436;
	mov.f32 	%f438, 0f4B400001;
	mov.f32 	%f439, 0f437C0000;
	fma.rm.f32 	%f440, %f437, %f439, %f438;
	add.f32 	%f441, %f440, 0fCB40007F;
	neg.f32 	%f442, %f441;
	fma.rn.f32 	%f443, %f435, 0f3FB8AA3B, %f442;
	fma.rn.f32 	%f444, %f435, 0f32A57060, %f443;
	mov.b32 	%r103, %f440;
	shl.b32 	%r104, %r103, 23;
	mov.b32 	%f445, %r104;
	ex2.approx.ftz.f32 	%f446, %f444;
	mul.f32 	%f447, %f446, %f445;
	div.rn.f32 	%f448, %f447, %f492;
	add.s64 	%rd36, %rd1, %rd34;
	st.global.f32 	[%rd36], %f448;
	ld.global.f32 	%f449, [%rd35+4];
	sub.f32 	%f450, %f449, %f484;
	fma.rn.f32 	%f451, %f450, 0f3BBB989D, 0f3F000000;
	cvt.sat.f32.f32 	%f452, %f451;
	fma.rm.f32 	%f453, %f452, %f439, %f438;
	add.f32 	%f454, %f453, 0fCB40007F;
	neg.f32 	%f455, %f454;
	fma.rn.f32 	%f456, %f450, 0f3FB8AA3B, %f455;
	fma.rn.f32 	%f457, %f450, 0f32A57060, %f456;
	mov.b32 	%r105, %f453;
	shl.b32 	%r106, %r105, 23;
	mov.b32 	%f458, %r106;
	ex2.approx.ftz.f32 	%f459, %f457;
	mul.f32 	%f460, %f459, %f458;
	div.rn.f32 	%f461, %f460, %f492;
	st.global.f32 	[%rd36+4], %f461;
	add.s32 	%r121, %r121, 2;
$L__BB0_36:
	and.b32  	%r107, %r41, 1;
	setp.eq.b32 	%p26, %r107, 1;
	not.pred 	%p27, %p26;
	@%p27 bra 	$L__BB0_38;
	mul.wide.u32 	%rd37, %r121, 4;
	add.s64 	%rd38, %rd2, %rd37;
	ld.global.f32 	%f462, [%rd38];
	sub.f32 	%f463, %f462, %f484;
	fma.rn.f32 	%f464, %f463, 0f3BBB989D, 0f3F000000;
	cvt.sat.f32.f32 	%f465, %f464;
	mov.f32 	%f466, 0f4B400001;
	mov.f32 	%f467, 0f437C0000;
	fma.rm.f32 	%f468, %f465, %f467, %f466;
	add.f32 	%f469, %f468, 0fCB40007F;
	neg.f32 	%f470, %f469;
	fma.rn.f32 	%f471, %f463, 0f3FB8AA3B, %f470;
	fma.rn.f32 	%f472, %f463, 0f32A57060, %f471;
	mov.b32 	%r108, %f468;
	shl.b32 	%r109, %r108, 23;
	mov.b32 	%f473, %r109;
	ex2.approx.ftz.f32 	%f474, %f472;
	mul.f32 	%f475, %f474, %f473;
	div.rn.f32 	%f476, %f475, %f492;
	add.s64 	%rd39, %rd1, %rd37;
	st.global.f32 	[%rd39], %f476;
$L__BB0_38:
	ret;

}
	// .globl	_Z16apply_activationPfS_ii
.visible .entry _Z16apply_activationPfS_ii(
	.param .u64 .ptr .align 1 _Z16apply_activationPfS_ii_param_0,
	.param .u64 .ptr .align 1 _Z16apply_activationPfS_ii_param_1,
	.param .u32 _Z16apply_activationPfS_ii_param_2,
	.param .u32 _Z16apply_activationPfS_ii_param_3
)
{
	.reg .pred 	%p<9>;
	.reg .b32 	%r<9>;
	.reg .b32 	%f<31>;
	.reg .b64 	%rd<17>;
	.reg .b64 	%fd<4>;

	ld.param.u64 	%rd2, [_Z16apply_activationPfS_ii_param_0];
	ld.param.u64 	%rd3, [_Z16apply_activationPfS_ii_param_1];
	ld.param.u32 	%r3, [_Z16apply_activationPfS_ii_param_2];
	ld.param.u32 	%r2, [_Z16apply_activationPfS_ii_param_3];
	cvta.to.global.u64 	%rd1, %rd3;
	mov.u32 	%r4, %ctaid.x;
	mov.u32 	%r5, %ntid.x;
	mov.u32 	%r6, %tid.x;
	mad.lo.s32 	%r1, %r4, %r5, %r6;
	setp.ge.s32 	%p1, %r1, %r3;
	@%p1 bra 	$L__BB1_11;
	cvta.to.global.u64 	%rd4, %rd2;
	mul.wide.s32 	%rd5, %r1, 4;
	add.s64 	%rd6, %rd4, %rd5;
	ld.global.f32 	%f1, [%rd6];
	setp.gt.s32 	%p2, %r2, 1;
	@%p2 bra 	$L__BB1_5;
	setp.eq.s32 	%p5, %r2, 0;
	@%p5 bra 	$L__BB1_8;
	setp.eq.s32 	%p6, %r2, 1;
	@%p6 bra 	$L__BB1_4;
	bra.uni 	$L__BB1_10;
$L__BB1_4:
	fma.rn.f32 	%f18, %f1, 0fBBBB989D, 0f3F000000;
	cvt.sat.f32.f32 	%f19, %f18;
	mov.f32 	%f20, 0f4B400001;
	mov.f32 	%f21, 0f437C0000;
	fma.rm.f32 	%f22, %f19, %f21, %f20;
	add.f32 	%f23, %f22, 0fCB40007F;
	neg.f32 	%f24, %f23;
	fma.rn.f32 	%f25, %f1, 0fBFB8AA3B, %f24;
	fma.rn.f32 	%f26, %f1, 0fB2A57060, %f25;
	mov.b32 	%r7, %f22;
	shl.b32 	%r8, %r7, 23;
	mov.b32 	%f27, %r8;
	ex2.approx.ftz.f32 	%f28, %f26;
	mul.f32 	%f29, %f28, %f27;
	cvt.f64.f32 	%fd1, %f29;
	add.f64 	%fd2, %fd1, 0d3FF0000000000000;
	rcp.rn.f64 	%fd3, %fd2;
	cvt.rn.f32.f64 	%f30, %fd3;
	add.s64 	%rd12, %rd1, %rd5;
	st.global.f32 	[%rd12], %f30;
	bra.uni 	$L__BB1_11;
$L__BB1_5:
	setp.eq.s32 	%p3, %r2, 2;
	@%p3 bra 	$L__BB1_9;
	setp.eq.s32 	%p4, %r2, 3;
	@%p4 bra 	$L__BB1_7;
	bra.uni 	$L__BB1_10;
$L__BB1_7:
	max.f32 	%f2, %f1, 0f00000000;
	add.s64 	%rd8, %rd1, %rd5;
	st.global.f32 	[%rd8], %f2;
	bra.uni 	$L__BB1_11;
$L__BB1_8:
	add.s64 	%rd14, %rd1, %rd5;
	st.global.f32 	[%rd14], %f1;
	bra.uni 	$L__BB1_11;
$L__BB1_9:
	abs.f32 	%f3, %f1;
	mul.f32 	%f4, %f3, 0f4038AA3B;
	ex2.approx.ftz.f32 	%f5, %f4;
	add.f32 	%f6, %f5, 0f3F800000;
	rcp.approx.ftz.f32 	%f7, %f6;
	fma.rn.f32 	%f8, %f7, 0fC0000000, 0f3F800000;
	setp.ge.f32 	%p7, %f3, 0f41102CB4;
	selp.f32 	%f9, 0f3F800000, %f8, %p7;
	copysign.f32 	%f10, %f1, %f9;
	mul.f32 	%f11, %f1, %f1;
	fma.rn.f32 	%f12, %f11, 0f3C80F082, 0fBD563CAE;
	fma.rn.f32 	%f13, %f12, %f11, 0f3E085941;
	fma.rn.f32 	%f14, %f13, %f11, 0fBEAAA9ED;
	fma.rn.f32 	%f15, %f14, %f11, 0f00000000;
	fma.rn.f32 	%f16, %f15, %f1, %f1;
	setp.ge.f32 	%p8, %f3, 0f3F19999A;
	selp.f32 	%f17, %f10, %f16, %p8;
	add.s64 	%rd10, %rd1, %rd5;
	st.global.f32 	[%rd10], %f17;
	bra.uni 	$L__BB1_11;
$L__BB1_10:
	add.s64 	%rd16, %rd1, %rd5;
	st.global.f32 	[%rd16], %f1;
$L__BB1_11:
	ret;

}


// ===== COMPILED SASS (sm_100) =====

	.target	sm_100

	.elftype	@"ET_EXEC"


//--------------------- .note.nv.tkinfo           --------------------------
	.section	.note.nv.tkinfo,"",@"SHT_NOTE"
	.sectionflags	@"SHF_NOTE_NV_TKINFO"
	.tkinfo
        /*0018*/ 	.word	0x00000002
        /*0030*/ 	.string	""
        /*0030*/ 	.string	"ptxas"
        /*0030*/ 	.string	"Cuda compilation tools, release 13.0, V13.0.88"
        /*0030*/ 	.string	"Build cuda_13.0.r13.0/compiler.36424714_0"
        /*0030*/ 	.string	"-arch sm_100 -m 64 "



//--------------------- .note.nv.cuinfo           --------------------------
	.section	.note.nv.cuinfo,"",@"SHT_NOTE"
	.sectionflags	@"SHF_NOTE_NV_CUINFO"
        /*0018*/ 	.short	0x0002
        /*001a*/ 	.short	0x0064
        /*001c*/ 	.short	0x0082
	.zero		2


//--------------------- .nv.info                  --------------------------
	.section	.nv.info,"",@"SHT_CUDA_INFO"
	.align	4


	//----- nvinfo : EIATTR_REGCOUNT
	.align		4
        /*0000*/ 	.byte	0x04, 0x2f
        /*0002*/ 	.short	(.L_1 - .L_0)
	.align		4
.L_0:
        /*0004*/ 	.word	index@(_Z7softmaxPfS_i)
        /*0008*/ 	.word	0x00000020


	//----- nvinfo : EIATTR_FRAME_SIZE
	.align		4
.L_1:
        /*000c*/ 	.byte	0x04, 0x11
        /*000e*/ 	.short	(.L_3 - .L_2)
	.align		4
.L_2:
        /*0010*/ 	.word	index@($__internal_1_$__cuda_sm3x_div_rn_noftz_f32_slowpath)
        /*0014*/ 	.word	0x00000000


	//----- nvinfo : EIATTR_FRAME_SIZE
	.align		4
.L_3:
        /*0018*/ 	.byte	0x04, 0x11
        /*001a*/ 	.short	(.L_5 - .L_4)
	.align		4
.L_4:
        /*001c*/ 	.word	index@(_Z7softmaxPfS_i)
        /*0020*/ 	.word	0x00000000


	//----- nvinfo : EIATTR_REGCOUNT
	.align		4
.L_5:
        /*0024*/ 	.byte	0x04, 0x2f
        /*0026*/ 	.short	(.L_7 - .L_6)
	.align		4
.L_6:
        /*0028*/ 	.word	index@(_Z16apply_activationPfS_ii)
        /*002c*/ 	.word	0x0000000e


	//----- nvinfo : EIATTR_FRAME_SIZE
	.align		4
.L_7:
        /*0030*/ 	.byte	0x04, 0x11
        /*0032*/ 	.short	(.L_9 - .L_8)
	.align		4
.L_8:
        /*0034*/ 	.word	index@($__internal_0_$__cuda_sm20_dblrcp_rn_slowpath_v3)
        /*0038*/ 	.word	0x00000000


	//----- nvinfo : EIATTR_FRAME_SIZE
	.align		4
.L_9:
        /*003c*/ 	.byte	0x04, 0x11
        /*003e*/ 	.short	(.L_11 - .L_10)
	.align		4
.L_10:
        /*0040*/ 	.word	index@(_Z16apply_activationPfS_ii)
        /*0044*/ 	.word	0x00000000


	//----- nvinfo : EIATTR_MIN_STACK_SIZE
	.align		4
.L_11:
        /*0048*/ 	.byte	0x04, 0x12
        /*004a*/ 	.short	(.L_13 - .L_12)
	.align		4
.L_12:
        /*004c*/ 	.word	index@(_Z16apply_activationPfS_ii)
        /*0050*/ 	.word	0x00000000


	//----- nvinfo : EIATTR_MIN_STACK_SIZE
	.align		4
.L_13:
        /*0054*/ 	.byte	0x04, 0x12
        /*0056*/ 	.short	(.L_15 - .L_14)
	.align		4
.L_14:
        /*0058*/ 	.word	index@(_Z7softmaxPfS_i)
        /*005c*/ 	.word	0x00000000
.L_15:


//--------------------- .nv.compat                --------------------------
	.section	.nv.compat,"",@"SHT_CUDA_COMPAT_INFO"
	.align	4
        /*0000*/ 	.byte	0x02, 0x09, 0x00, 0x00, 0x02, 0x02, 0x01, 0x00, 0x02, 0x05, 0x05, 0x00, 0x03, 0x07, 0x01, 0x01
        /*0010*/ 	.byte	0x02, 0x03, 0x00, 0x00, 0x02, 0x06, 0x01, 0x00, 0x04, 0x0b, 0x08, 0x00, 0x01, 0x00, 0x00, 0x00
        /*0020*/ 	.byte	0x00, 0x00, 0x00, 0x00


//--------------------- .nv.info._Z16apply_activationPfS_ii --------------------------
	.section	.nv.info._Z16apply_activationPfS_ii,"",@"SHT_CUDA_INFO"
	.sectionflags	@""
	.align	4


	//----- nvinfo : EIATTR_CUDA_API_VERSION
	.align		4
        /*0000*/ 	.byte	0x04, 0x37
        /*0002*/ 	.short	(.L_17 - .L_16)
.L_16:
        /*0004*/ 	.word	0x00000082


	//----- nvinfo : EIATTR_KPARAM_INFO
	.align		4
.L_17:
        /*0008*/ 	.byte	0x04, 0x17
        /*000a*/ 	.short	(.L_19 - .L_18)
.L_18:
        /*000c*/ 	.word	0x00000000
        /*0010*/ 	.short	0x0003
        /*0012*/ 	.short	0x0014
        /*0014*/ 	.byte	0x00, 0xf0, 0x11, 0x00


	//----- nvinfo : EIATTR_KPARAM_INFO
	.align		4
.L_19:
        /*0018*/ 	.byte	0x04, 0x17
        /*001a*/ 	.short	(.L_21 - .L_20)
.L_20:
        /*001c*/ 	.word	0x00000000
        /*0020*/ 	.short	0x0002
        /*0022*/ 	.short	0x0010
        /*0024*/ 	.byte	0x00, 0xf0, 0x11, 0x00


	//----- nvinfo : EIATTR_KPARAM_INFO
	.align		4
.L_21:
        /*0028*/ 	.byte	0x04, 0x17
        /*002a*/ 	.short	(.L_23 - .L_22)
.L_22:
        /*002c*/ 	.word	0x00000000
        /*0030*/ 	.short	0x0001
        /*0032*/ 	.short	0x0008
        /*0034*/ 	.byte	0x00, 0xf5, 0x21, 0x00


	//----- nvinfo : EIATTR_KPARAM_INFO
	.align		4
.L_23:
        /*0038*/ 	.byte	0x04, 0x17
        /*003a*/ 	.short	(.L_25 - .L_24)
.L_24:
        /*003c*/ 	.word	0x00000000
        /*0040*/ 	.short	0x0000
        /*0042*/ 	.short	0x0000
        /*0044*/ 	.byte	0x00, 0xf5, 0x21, 0x00


	//----- nvinfo : EIATTR_SPARSE_MMA_MASK
	.align		4
.L_25:
        /*0048*/ 	.byte	0x03, 0x50
        /*004a*/ 	.short	0x0000


	//----- nvinfo : EIATTR_MAXREG_COUNT
	.align		4
        /*004c*/ 	.byte	0x03, 0x1b
        /*004e*/ 	.short	0x00ff


	//----- nvinfo : EIATTR_MERCURY_ISA_VERSION
	.align		4
        /*0050*/ 	.byte	0x03, 0x5f
        /*0052*/ 	.short	0x0101


	//----- nvinfo : EIATTR_VRC_CTA_INIT_COUNT
	.align		4
        /*0054*/ 	.byte	0x02, 0x4a
	.zero		1
	.zero		1


	//----- nvinfo : EIATTR_EXIT_INSTR_OFFSETS
	.align		4
        /*0058*/ 	.byte	0x04, 0x1c
        /*005a*/ 	.short	(.L_27 - .L_26)


	//   ....[0]....
.L_26:
        /*005c*/ 	.word	0x00000070


	//   ....[1]....
        /*0060*/ 	.word	0x00000330


	//   ....[2]....
        /*0064*/ 	.word	0x00000370


	//   ....[3]....
        /*0068*/ 	.word	0x00000420


	//   ....[4]....
        /*006c*/ 	.word	0x00000570


	//   ....[5]....
        /*0070*/ 	.word	0x000005b0


	//----- nvinfo : EIATTR_INDIRECT_BRANCH_TARGETS
	.align		4
.L_27:
        /*0074*/ 	.byte	0x04, 0x34
        /*0076*/ 	.short	(.L_29 - .L_28)


	//   ....[0]....
.L_28:
        /*0078*/ 	.word	.L_x_47@srel
        /*007c*/ 	.short	0x0
        /*007e*/ 	.short	0x0
        /*0080*/ 	.word	0x3
        /*0084*/ 	.word	.L_x_48@srel
        /*0088*/ 	.word	.L_x_49@srel
        /*008c*/ 	.word	.L_x_50@srel


	//   ....[1]....
        /*0090*/ 	.word	.L_x_51@srel
        /*0094*/ 	.short	0x0
        /*0096*/ 	.short	0x0
        /*0098*/ 	.word	0x3
        /*009c*/ 	.word	.L_x_52@srel
        /*00a0*/ 	.word	.L_x_53@srel
        /*00a4*/ 	.word	.L_x_50@srel


	//----- nvinfo : EIATTR_CRS_STACK_SIZE
	.align		4
.L_29:
        /*00a8*/ 	.byte	0x04, 0x1e
        /*00aa*/ 	.short	(.L_31 - .L_30)
.L_30:
        /*00ac*/ 	.word	0x00000000


	//----- nvinfo : EIATTR_CBANK_PARAM_SIZE
	.align		4
.L_31:
        /*00b0*/ 	.byte	0x03, 0x19
        /*00b2*/ 	.short	0x0018


	//----- nvinfo : EIATTR_PARAM_CBANK
	.align		4
        /*00b4*/ 	.byte	0x04, 0x0a
        /*00b6*/ 	.short	(.L_33 - .L_32)
	.align		4
.L_32:
        /*00b8*/ 	.word	index@(.nv.constant0._Z16apply_activationPfS_ii)
        /*00bc*/ 	.short	0x0380
        /*00be*/ 	.short	0x0018


	//----- nvinfo : EIATTR_SW_WAR
	.align		4
.L_33:
        /*00c0*/ 	.byte	0x04, 0x36
        /*00c2*/ 	.short	(.L_35 - .L_34)
.L_34:
        /*00c4*/ 	.word	0x00000008
.L_35:


//--------------------- .nv.info._Z7softmaxPfS_i  --------------------------
	.section	.nv.info._Z7softmaxPfS_i,"",@"SHT_CUDA_INFO"
	.sectionflags	@""
	.align	4


	//----- nvinfo : EIATTR_CUDA_API_VERSION
	.align		4
        /*0000*/ 	.byte	0x04, 0x37
        /*0002*/ 	.short	(.L_37 - .L_36)
.L_36:
        /*0004*/ 	.word	0x00000082


	//----- nvinfo : EIATTR_KPARAM_INFO
	.align		4
.L_37:
        /*0008*/ 	.byte	0x04, 0x17
        /*000a*/ 	.short	(.L_39 - .L_38)
.L_38:
        /*000c*/ 	.word	0x00000000
        /*0010*/ 	.short	0x0002
        /*0012*/ 	.short	0x0010
        /*0014*/ 	.byte	0x00, 0xf0, 0x11, 0x00


	//----- nvinfo : EIATTR_KPARAM_INFO
	.align		4
.L_39:
        /*0018*/ 	.byte	0x04, 0x17
        /*001a*/ 	.short	(.L_41 - .L_40)
.L_40:
        /*001c*/ 	.word	0x00000000
        /*0020*/ 	.short	0x0001
        /*0022*/ 	.short	0x0008
        /*0024*/ 	.byte	0x00, 0xf5, 0x21, 0x00


	//----- nvinfo : EIATTR_KPARAM_INFO
	.align		4
.L_41:
        /*0028*/ 	.byte	0x04, 0x17
        /*002a*/ 	.short	(.L_43 - .L_42)
.L_42:
        /*002c*/ 	.word	0x00000000
        /*0030*/ 	.short	0x0000
        /*0032*/ 	.short	0x0000
        /*0034*/ 	.byte	0x00, 0xf5, 0x21, 0x00


	//----- nvinfo : EIATTR_SPARSE_MMA_MASK
	.align		4
.L_43:
        /*0038*/ 	.byte	0x03, 0x50
        /*003a*/ 	.short	0x0000


	//----- nvinfo : EIATTR_MAXREG_COUNT
	.align		4
        /*003c*/ 	.byte	0x03, 0x1b
        /*003e*/ 	.short	0x00ff


	//----- nvinfo : EIATTR_MERCURY_ISA_VERSION
	.align		4
        /*0040*/ 	.byte	0x03, 0x5f
        /*0042*/ 	.short	0x0101


	//----- nvinfo : EIATTR_VRC_CTA_INIT_COUNT
	.align		4
        /*0044*/ 	.byte	0x02, 0x4a
	.zero		1
	.zero		1


	//----- nvinfo : EIATTR_EXIT_INSTR_OFFSETS
	.align		4
        /*0048*/ 	.byte	0x04, 0x1c
        /*004a*/ 	.short	(.L_45 - .L_44)


	//   ....[0]....
.L_44:
        /*004c*/ 	.word	0x000012f0


	//   ....[1]....
        /*0050*/ 	.word	0x000020a0


	//   ....[2]....
        /*0054*/ 	.word	0x00002760


	//   ....[3]....
        /*0058*/ 	.word	0x00002b20


	//   ....[4]....
        /*005c*/ 	.word	0x00002d00


	//----- nvinfo : EIATTR_CRS_STACK_SIZE
	.align		4
.L_45:
        /*0060*/ 	.byte	0x04, 0x1e
        /*0062*/ 	.short	(.L_47 - .L_46)
.L_46:
        /*0064*/ 	.word	0x00000000


	//----- nvinfo : EIATTR_CBANK_PARAM_SIZE
	.align		4
.L_47:
        /*0068*/ 	.byte	0x03, 0x19
        /*006a*/ 	.short	0x0014


	//----- nvinfo : EIATTR_PARAM_CBANK
	.align		4
        /*006c*/ 	.byte	0x04, 0x0a
        /*006e*/ 	.short	(.L_49 - .L_48)
	.align		4
.L_48:
        /*0070*/ 	.word	index@(.nv.constant0._Z7softmaxPfS_i)
        /*0074*/ 	.short	0x0380
        /*0076*/ 	.short	0x0014


	//----- nvinfo : EIATTR_SW_WAR
	.align		4
.L_49:
        /*0078*/ 	.byte	0x04, 0x36
        /*007a*/ 	.short	(.L_51 - .L_50)
.L_50:
        /*007c*/ 	.word	0x00000008
.L_51:


//--------------------- .nv.callgraph             --------------------------
	.section	.nv.callgraph,"",@"SHT_CUDA_CALLGRAPH"
	.align	4
	.sectionentsize	8
	.align		4
        /*0000*/ 	.word	0x00000000
	.align		4
        /*0004*/ 	.word	0xffffffff
	.align		4
        /*0008*/ 	.word	0x00000000
	.align		4
        /*000c*/ 	.word	0xfffffffe
	.align		4
        /*0010*/ 	.word	0x00000000
	.align		4
        /*0014*/ 	.word	0xfffffffd
	.align		4
        /*0018*/ 	.word	0x00000000
	.align		4
        /*001c*/ 	.word	0xfffffffc


//--------------------- .nv.constant2._Z16apply_activationPfS_ii --------------------------
	.section	.nv.constant2._Z16apply_activationPfS_ii,"a",@progbits
	.sectionflags	@""
	.align	4
.nv.constant2._Z16apply_activationPfS_ii:
        /*0000*/ 	.byte	0x40, 0x03, 0x00, 0x00, 0x40, 0x01, 0x00, 0x00, 0x80, 0x05, 0x00, 0x00, 0x30, 0x04, 0x00, 0x00
        /*0010*/ 	.byte	0xe0, 0x03, 0x00, 0x00, 0x80, 0x05, 0x00, 0x00


//--------------------- .text._Z16apply_activationPfS_ii --------------------------
	.section	.text._Z16apply_activationPfS_ii,"ax",@progbits
	.align	128
        .global         _Z16apply_activationPfS_ii
        .type           _Z16apply_activationPfS_ii,@function
        .size           _Z16apply_activationPfS_ii,(.L_x_55 - _Z16apply_activationPfS_ii)
        .other          _Z16apply_activationPfS_ii,@"STO_CUDA_ENTRY STV_DEFAULT"
_Z16apply_activationPfS_ii:
.text._Z16apply_activationPfS_ii:
[----:B------:R-:W-:Y:S01]  /*0000*/  LDC R1, c[0x0][0x37c] ;  /* 0x0000df00ff017b82 */ /* 0x000fe20000000800 */
[----:B------:R-:W0:Y:S07]  /*0010*/  S2R R3, SR_TID.X ;  /* 0x0000000000037919 */ /* 0x000e2e0000002100 */
[----:B------:R-:W0:Y:S01]  /*0020*/  S2UR UR4, SR_CTAID.X ;  /* 0x00000000000479c3 */ /* 0x000e220000002500 */
[----:B------:R-:W1:Y:S07]  /*0030*/  LDCU UR5, c[0x0][0x390] ;  /* 0x00007200ff0577ac */ /* 0x000e6e0008000800 */
[----:B------:R-:W0:Y:S02]  /*0040*/  LDC R2, c[0x0][0x360] ;  /* 0x0000d800ff027b82 */ /* 0x000e240000000800 */
[----:B0-----:R-:W-:-:S05]  /*0050*/  IMAD R2, R2, UR4, R3 ;  /* 0x0000000402027c24 */ /* 0x001fca000f8e0203 */
[----:B-1----:R-:W-:-:S13]  /*0060*/  ISETP.GE.AND P0, PT, R2, UR5, PT ;  /* 0x0000000502007c0c */ /* 0x002fda000bf06270 */
[----:B------:R-:W-:Y:S05]  /*0070*/  @P0 EXIT ;  /* 0x000000000000094d */ /* 0x000fea0003800000 */
[----:B------:R-:W0:Y:S01]  /*0080*/  LDC.64 R4, c[0x0][0x380] ;  /* 0x0000e000ff047b82 */ /* 0x000e220000000a00 */
[----:B------:R-:W1:Y:S07]  /*0090*/  LDCU.64 UR4, c[0x0][0x358] ;  /* 0x00006b00ff0477ac */ /* 0x000e6e0008000a00 */
[----:B------:R-:W2:Y:S01]  /*00a0*/  LDC R0, c[0x0][0x394] ;  /* 0x0000e500ff007b82 */ /* 0x000ea20000000800 */
[----:B0-----:R-:W-:-:S05]  /*00b0*/  IMAD.WIDE R4, R2, 0x4, R4 ;  /* 0x0000000402047825 */ /* 0x001fca00078e0204 */
[----:B-1----:R0:W5:Y:S01]  /*00c0*/  LDG.E R3, desc[UR4][R4.64] ;  /* 0x0000000404037981 */ /* 0x002162000c1e1900 */
[----:B--2---:R-:W-:-:S13]  /*00d0*/  ISETP.GT.AND P0, PT, R0, 0x1, PT ;  /* 0x000000010000780c */ /* 0x004fda0003f04270 */
[----:B0-----:R-:W-:Y:S05]  /*00e0*/  @P0 BRA `(.L_x_0) ;  /* 0x0000000000a40947 */ /* 0x001fea0003800000 */
[----:B------:R-:W-:-:S04]  /*00f0*/  VIMNMX.U32 R0, PT, PT, R0, 0x2, PT ;  /* 0x0000000200007848 */ /* 0x000fc80003fe0000 */
[----:B------:R-:W-:-:S04]  /*0100*/  SHF.L.U32 R0, R0, 0x2, RZ ;  /* 0x0000000200007819 */ /* 0x000fc800000006ff */
[----:B------:R-:W0:Y:S02]  /*0110*/  LDC R4, c[0x2][R0] ;  /* 0x0080000000047b82 */ /* 0x000e240000000800 */
[----:B0-----:R-:W-:-:S04]  /*0120*/  SHF.R.S32.HI R5, RZ, 0x1f, R4 ;  /* 0x0000001fff057819 */ /* 0x001fc80000011404 */
.L_x_47:
[----:B------:R-:W-:Y:S05]  /*0130*/  BRX R4 -0x140                                                           (*"BRANCH_TARGETS .L_x_48,.L_x_49,.L_x_50"*) ;  /* 0xfffffffc04b07949 */ /* 0x000fea000383ffff */
.L_x_49:
[----:B------:R-:W-:Y:S02]  /*0140*/  HFMA2 R5, -RZ, RZ, 3.7421875, 0 ;  /* 0x437c0000ff057431 */ /* 0x000fe400000001ff */
[----:B------:R-:W-:Y:S01]  /*0150*/  IMAD.MOV.U32 R0, RZ, RZ, 0x3bbb989d ;  /* 0x3bbb989dff007424 */ /* 0x000fe200078e00ff */
[----:B------:R-:W-:Y:S03]  /*0160*/  BSSY.RECONVERGENT B0, `(.L_x_1) ;  /* 0x0000018000007945 */ /* 0x000fe60003800200 */
[----:B-----5:R-:W-:-:S04]  /*0170*/  FFMA.SAT R0, R3, -R0, 0.5 ;  /* 0x3f00000003007423 */ /* 0x020fc80000002800 */
[----:B------:R-:W-:-:S04]  /*0180*/  FFMA.RM R0, R0, R5, 12582913 ;  /* 0x4b40000100007423 */ /* 0x000fc80000004005 */
[C---:B------:R-:W-:Y:S01]  /*0190*/  FADD R4, R0.reuse, -12583039 ;  /* 0xcb40007f00047421 */ /* 0x040fe20000000000 */
[----:B------:R-:W-:-:S03]  /*01a0*/  IMAD.SHL.U32 R0, R0, 0x800000, RZ ;  /* 0x0080000000007824 */ /* 0x000fc600078e00ff */
[----:B------:R-:W-:-:S04]  /*01b0*/  FFMA R4, R3, -1.4426950216293334961, -R4 ;  /* 0xbfb8aa3b03047823 */ /* 0x000fc80000000804 */
[----:B------:R-:W-:-:S06]  /*01c0*/  FFMA R3, R3, -1.925963033500011079e-08, R4 ;  /* 0xb2a5706003037823 */ /* 0x000fcc0000000004 */
[----:B------:R-:W0:Y:S02]  /*01d0*/  MUFU.EX2 R3, R3 ;  /* 0x0000000300037308 */ /* 0x000e240000000800 */
[----:B0-----:R-:W-:-:S06]  /*01e0*/  FMUL R0, R0, R3 ;  /* 0x0000000300007220 */ /* 0x001fcc0000400000 */
[----:B------:R-:W0:Y:S02]  /*01f0*/  F2F.F64.F32 R4, R0 ;  /* 0x0000000000047310 */ /* 0x000e240000201800 */
[----:B0-----:R-:W-:-:S06]  /*0200*/  DADD R4, R4, 1 ;  /* 0x3ff0000004047429 */ /* 0x001fcc0000000000 */
[----:B------:R-:W0:Y:S04]  /*0210*/  MUFU.RCP64H R7, R5 ;  /* 0x0000000500077308 */ /* 0x000e280000001800 */
[----:B------:R-:W-:-:S04]  /*0220*/  IADD3 R6, PT, PT, R5, 0x300402, RZ ;  /* 0x0030040205067810 */ /* 0x000fc80007ffe0ff */
[----:B------:R-:W-:Y:S02]  /*0230*/  FSETP.GEU.AND P0, PT, |R6|, 5.8789094863358348022e-39, PT ;  /* 0x004004020600780b */ /* 0x000fe40003f0e200 */
[----:B0-----:R-:W-:-:S08]  /*0240*/  DFMA R8, -R4, R6, 1 ;  /* 0x3ff000000408742b */ /* 0x001fd00000000106 */
[----:B------:R-:W-:-:S08]  /*0250*/  DFMA R8, R8, R8, R8 ;  /* 0x000000080808722b */ /* 0x000fd00000000008 */
[----:B------:R-:W-:-:S08]  /*0260*/  DFMA R8, R6, R8, R6 ;  /* 0x000000080608722b */ /* 0x000fd00000000006 */
[----:B------:R-:W-:-:S08]  /*0270*/  DFMA R10, -R4, R8, 1 ;  /* 0x3ff00000040a742b */ /* 0x000fd00000000108 */
[----:B------:R-:W-:Y:S01]  /*0280*/  DFMA R8, R8, R10, R8 ;  /* 0x0000000a0808722b */ /* 0x000fe20000000008 */
[----:B------:R-:W-:Y:S10]  /*0290*/  @P0 BRA `(.L_x_2) ;  /* 0x0000000000100947 */ /* 0x000ff40003800000 */
[----:B------:R-:W-:-:S05]  /*02a0*/  LOP3.LUT R0, R5, 0x7fffffff, RZ, 0xc0, !PT ;  /* 0x7fffffff05007812 */ /* 0x000fca00078ec0ff */
[----:B------:R-:W-:Y:S01]  /*02b0*/  VIADD R8, R0, 0xfff00000 ;  /* 0xfff0000000087836 */ /* 0x000fe20000000000 */
[----:B------:R-:W-:-:S07]  /*02c0*/  MOV R0, 0x2e0 ;  /* 0x000002e000007802 */ /* 0x000fce0000000f00 */
[----:B------:R-:W-:Y:S05]  /*02d0*/  CALL.REL.NOINC `($__internal_0_$__cuda_sm20_dblrcp_rn_slowpath_v3) ;  /* 0x0000000000b87944 */ /* 0x000fea0003c00000 */
.L_x_2:
[----:B------:R-:W-:Y:S05]  /*02e0*/  BSYNC.RECONVERGENT B0 ;  /* 0x0000000000007941 */ /* 0x000fea0003800200 */
.L_x_1:
[----:B------:R-:W0:Y:S01]  /*02f0*/  LDC.64 R4, c[0x0][0x388] ;  /* 0x0000e200ff047b82 */ /* 0x000e220000000a00 */
[----:B------:R-:W1:Y:S01]  /*0300*/  F2F.F32.F64 R9, R8 ;  /* 0x0000000800097310 */ /* 0x000e620000301000 */
[----:B0-----:R-:W-:-:S05]  /*0310*/  IMAD.WIDE R2, R2, 0x4, R4 ;  /* 0x0000000402027825 */ /* 0x001fca00078e0204 */
[----:B-1----:R-:W-:Y:S01]  /*0320*/  STG.E desc[UR4][R2.64], R9 ;  /* 0x0000000902007986 */ /* 0x002fe2000c101904 */
[----:B------:R-:W-:Y:S05]  /*0330*/  EXIT ;  /* 0x000000000000794d */ /* 0x000fea0003800000 */
.L_x_48:
[----:B------:R-:W0:Y:S02]  /*0340*/  LDC.64 R4, c[0x0][0x388] ;  /* 0x0000e200ff047b82 */ /* 0x000e240000000a00 */
[----:B0-----:R-:W-:-:S05]  /*0350*/  IMAD.WIDE R4, R2, 0x4, R4 ;  /* 0x0000000402047825 */ /* 0x001fca00078e0204 */
[----:B-----5:R-:W-:Y:S01]  /*0360*/  STG.E desc[UR4][R4.64], R3 ;  /* 0x0000000304007986 */ /* 0x020fe2000c101904 */
[----:B------:R-:W-:Y:S05]  /*0370*/  EXIT ;  /* 0x000000000000794d */ /* 0x000fea0003800000 */
.L_x_0:
[----:B------:R-:W-:-:S04]  /*0380*/  MOV R5, 0xfffffffe ;  /* 0xfffffffe00057802 */ /* 0x000fc80000000f00 */
[----:B------:R-:W-:-:S05]  /*0390*/  VIADDMNMX.U32 R0, R0, R5, 0x2, PT ;  /* 0x0000000200007446 */ /* 0x000fca0003800005 */
[----:B------:R-:W-:-:S04]  /*03a0*/  IMAD.SHL.U32 R0, R0, 0x4, RZ ;  /* 0x0000000400007824 */ /* 0x000fc800078e00ff */
[----:B------:R-:W0:Y:S02]  /*03b0*/  LDC R4, c[0x2][R0+0xc] ;  /* 0x0080030000047b82 */ /* 0x000e240000000800 */
[----:B0-----:R-:W-:-:S04]  /*03c0*/  SHF.R.S32.HI R5, RZ, 0x1f, R4 ;  /* 0x0000001fff057819 */ /* 0x001fc80000011404 */
.L_x_51:
[----:B------:R-:W-:Y:S05]  /*03d0*/  BRX R4 -0x3e0                                                           (*"BRANCH_TARGETS .L_x_52,.L_x_53,.L_x_50"*) ;  /* 0xfffffffc04087949 */ /* 0x000fea000383ffff */
.L_x_53:
[----:B------:R-:W0:Y:S01]  /*03e0*/  LDC.64 R4, c[0x0][0x388] ;  /* 0x0000e200ff047b82 */ /* 0x000e220000000a00 */
[----:B-----5:R-:W-:Y:S01]  /*03f0*/  FMNMX R3, RZ, R3, !PT ;  /* 0x00000003ff037209 */ /* 0x020fe20007800000 */
[----:B0-----:R-:W-:-:S05]  /*0400*/  IMAD.WIDE R4, R2, 0x4, R4 ;  /* 0x0000000402047825 */ /* 0x001fca00078e0204 */
[----:B------:R-:W-:Y:S01]  /*0410*/  STG.E desc[UR4][R4.64], R3 ;  /* 0x0000000304007986 */ /* 0x000fe2000c101904 */
[----:B------:R-:W-:Y:S05]  /*0420*/  EXIT ;  /* 0x000000000000794d */ /* 0x000fea0003800000 */
.L_x_52:
[C---:B-----5:R-:W-:Y:S01]  /*0430*/  FMUL R0, |R3|.reuse, 2.8853900432586669922 ;  /* 0x4038aa3b03007820 */ /* 0x060fe20000400200 */
[----:B------:R-:W0:Y:S01]  /*0440*/  LDC.64 R4, c[0x0][0x388] ;  /* 0x0000e200ff047b82 */ /* 0x000e220000000a00 */
[----:B------:R-:W-:Y:S02]  /*0450*/  HFMA2 R7, -RZ, RZ, 1.875, 0 ;  /* 0x3f800000ff077431 */ /* 0x000fe400000001ff */
[----:B------:R-:W-:Y:S02]  /*0460*/  IMAD.MOV.U32 R8, RZ, RZ, 0x3c80f082 ;  /* 0x3c80f082ff087424 */ /* 0x000fe400078e00ff */
[C---:B------:R-:W-:Y:S01]  /*0470*/  FMUL R9, R3.reuse, R3 ;  /* 0x0000000303097220 */ /* 0x040fe20000400000 */
[C---:B------:R-:W-:Y:S01]  /*0480*/  FSETP.GE.AND P1, PT, |R3|.reuse, 0.60000002384185791016, PT ;  /* 0x3f19999a0300780b */ /* 0x040fe20003f26200 */
[----:B------:R-:W1:Y:S01]  /*0490*/  MUFU.EX2 R0, R0 ;  /* 0x0000000000007308 */ /* 0x000e620000000800 */
[----:B------:R-:W-:Y:S01]  /*04a0*/  FSETP.GE.AND P0, PT, |R3|, 9.010913848876953125, PT ;  /* 0x41102cb40300780b */ /* 0x000fe20003f06200 */
[----:B------:R-:W-:Y:S01]  /*04b0*/  FFMA R8, R9, R8, -0.052303962409496307373 ;  /* 0xbd563cae09087423 */ /* 0x000fe20000000008 */
[----:B-1----:R-:W-:-:S03]  /*04c0*/  FADD R6, R0, 1 ;  /* 0x3f80000000067421 */ /* 0x002fc60000000000 */
[----:B------:R-:W-:Y:S01]  /*04d0*/  FFMA R0, R9, R8, 0.1331529766321182251 ;  /* 0x3e08594109007423 */ /* 0x000fe20000000008 */
[----:B0-----:R-:W-:-:S04]  /*04e0*/  IMAD.WIDE R4, R2, 0x4, R4 ;  /* 0x0000000402047825 */ /* 0x001fc800078e0204 */
[C---:B------:R-:W-:Y:S01]  /*04f0*/  FFMA R0, R9.reuse, R0, -0.33332768082618713379 ;  /* 0xbeaaa9ed09007423 */ /* 0x040fe20000000000 */
[----:B------:R-:W0:Y:S03]  /*0500*/  MUFU.RCP R6, R6 ;  /* 0x0000000600067308 */ /* 0x000e260000001000 */
[----:B------:R-:W-:Y:S01]  /*0510*/  FFMA R0, R9, R0, RZ ;  /* 0x0000000009007223 */ /* 0x000fe200000000ff */
[----:B0-----:R-:W-:-:S05]  /*0520*/  FFMA R7, R6, -2, R7 ;  /* 0xc000000006077823 */ /* 0x001fca0000000007 */
[----:B------:R-:W-:-:S04]  /*0530*/  FSEL R8, R7, 1, !P0 ;  /* 0x3f80000007087808 */ /* 0x000fc80004000000 */
[--C-:B------:R-:W-:Y:S01]  /*0540*/  LOP3.LUT R7, R8, 0x80000000, R3.reuse, 0xb8, !PT ;  /* 0x8000000008077812 */ /* 0x100fe200078eb803 */
[----:B------:R-:W-:-:S05]  /*0550*/  @!P1 FFMA R7, R3, R0, R3 ;  /* 0x0000000003079223 */ /* 0x000fca0000000003 */
[----:B------:R-:W-:Y:S01]  /*0560*/  STG.E desc[UR4][R4.64], R7 ;  /* 0x0000000704007986 */ /* 0x000fe2000c101904 */
[----:B------:R-:W-:Y:S05]  /*0570*/  EXIT ;  /* 0x000000000000794d */ /* 0x000fea0003800000 */
.L_x_50:
[----:B------:R-:W0:Y:S02]  /*0580*/  LDC.64 R4, c[0x0][0x388] ;  /* 0x0000e200ff047b82 */ /* 0x000e240000000a00 */
[----:B0-----:R-:W-:-:S05]  /*0590*/  IMAD.WIDE R4, R2, 0x4, R4 ;  /* 0x0000000402047825 */ /* 0x001fca00078e0204 */
[----:B-----5:R-:W-:Y:S01]  /*05a0*/  STG.E desc[UR4][R4.64], R3 ;  /* 0x0000000304007986 */ /* 0x020fe2000c101904 */
[----:B------:R-:W-:Y:S05]  /*05b0*/  EXIT ;  /* 0x000000000000794d */ /* 0x000fea0003800000 */
        .weak           $__internal_0_$__cuda_sm20_dblrcp_rn_slowpath_v3
        .type           $__internal_0_$__cuda_sm20_dblrcp_rn_slowpath_v3,@function
        .size           $__internal_0_$__cuda_sm20_dblrcp_rn_slowpath_v3,(.L_x_55 - $__internal_0_$__cuda_sm20_dblrcp_rn_slowpath_v3)
$__internal_0_$__cuda_sm20_dblrcp_rn_slowpath_v3:
[----:B------:R-:W-:Y:S01]  /*05c0*/  DSETP.GTU.AND P0, PT, |R4|, +INF , PT ;  /* 0x7ff000000400742a */ /* 0x000fe20003f0c200 */
[----:B------:R-:W-:-:S13]  /*05d0*/  BSSY.RECONVERGENT B1, `(.L_x_3) ;  /* 0x0000023000017945 */ /* 0x000fda0003800200 */
[----:B------:R-:W-:Y:S05]  /*05e0*/  @P0 BRA `(.L_x_4) ;  /* 0x00000000007c0947 */ /* 0x000fea0003800000 */
[----:B------:R-:W-:-:S04]  /*05f0*/  LOP3.LUT R3, R5, 0x7fffffff, RZ, 0xc0, !PT ;  /* 0x7fffffff05037812 */ /* 0x000fc800078ec0ff */
[----:B------:R-:W-:-:S04]  /*0600*/  IADD3 R6, PT, PT, R3, -0x1, RZ ;  /* 0xffffffff03067810 */ /* 0x000fc80007ffe0ff */
[----:B------:R-:W-:-:S13]  /*0610*/  ISETP.GE.U32.AND P0, PT, R6, 0x7fefffff, PT ;  /* 0x7fefffff0600780c */ /* 0x000fda0003f06070 */
[----:B------:R-:W-:Y:S01]  /*0620*/  @P0 LOP3.LUT R7, R5, 0x7ff00000, RZ, 0x3c, !PT ;  /* 0x7ff0000005070812 */ /* 0x000fe200078e3cff */
[----:B------:R-:W-:Y:S01]  /*0630*/  @P0 IMAD.MOV.U32 R6, RZ, RZ, RZ ;  /* 0x000000ffff060224 */ /* 0x000fe200078e00ff */
[----:B------:R-:W-:Y:S06]  /*0640*/  @P0 BRA `(.L_x_5) ;  /* 0x00000000006c0947 */ /* 0x000fec0003800000 */
[----:B------:R-:W-:-:S13]  /*0650*/  ISETP.GE.U32.AND P0, PT, R3, 0x1000001, PT ;  /* 0x010000010300780c */ /* 0x000fda0003f06070 */
[----:B------:R-:W-:Y:S05]  /*0660*/  @!P0 BRA `(.L_x_6) ;  /* 0x0000000000348947 */ /* 0x000fea0003800000 */
[----:B------:R-:W-:Y:S02]  /*0670*/  IADD3 R7, PT, PT, R5, -0x3fe00000, RZ ;  /* 0xc020000005077810 */ /* 0x000fe40007ffe0ff */
[----:B------:R-:W-:Y:S02]  /*0680*/  MOV R6, R4 ;  /* 0x0000000400067202 */ /* 0x000fe40000000f00 */
[----:B------:R-:W0:Y:S04]  /*0690*/  MUFU.RCP64H R9, R7 ;  /* 0x0000000700097308 */ /* 0x000e280000001800 */
[----:B0-----:R-:W-:-:S08]  /*06a0*/  DFMA R10, -R6, R8, 1 ;  /* 0x3ff00000060a742b */ /* 0x001fd00000000108 */
[----:B------:R-:W-:-:S08]  /*06b0*/  DFMA R10, R10, R10, R10 ;  /* 0x0000000a0a0a722b */ /* 0x000fd0000000000a */
[----:B------:R-:W-:-:S08]  /*06c0*/  DFMA R10, R8, R10, R8 ;  /* 0x0000000a080a722b */ /* 0x000fd00000000008 */
[----:B------:R-:W-:-:S08]  /*06d0*/  DFMA R8, -R6, R10, 1 ;  /* 0x3ff000000608742b */ /* 0x000fd0000000010a */
[----:B------:R-:W-:-:S08]  /*06e0*/  DFMA R8, R10, R8, R10 ;  /* 0x000000080a08722b */ /* 0x000fd0000000000a */
[----:B------:R-:W-:-:S08]  /*06f0*/  DMUL R8, R8, 2.2250738585072013831e-308 ;  /* 0x0010000008087828 */ /* 0x000fd00000000000 */
[----:B------:R-:W-:-:S08]  /*0700*/  DFMA R4, -R4, R8, 1 ;  /* 0x3ff000000404742b */ /* 0x000fd00000000108 */
[----:B------:R-:W-:-:S08]  /*0710*/  DFMA R4, R4, R4, R4 ;  /* 0x000000040404722b */ /* 0x000fd00000000004 */
[----:B------:R-:W-:Y:S01]  /*0720*/  DFMA R6, R8, R4, R8 ;  /* 0x000000040806722b */ /* 0x000fe20000000008 */
[----:B------:R-:W-:Y:S10]  /*0730*/  BRA `(.L_x_5) ;  /* 0x0000000000307947 */ /* 0x000ff40003800000 */
.L_x_6:
[----:B------:R-:W-:Y:S01]  /*0740*/  DMUL R4, R4, 8.11296384146066816958e+31 ;  /* 0x4690000004047828 */ /* 0x000fe20000000000 */
[----:B------:R-:W-:-:S05]  /*0750*/  IMAD.MOV.U32 R6, RZ, RZ, R8 ;  /* 0x000000ffff067224 */ /* 0x000fca00078e0008 */
[----:B------:R-:W0:Y:S02]  /*0760*/  MUFU.RCP64H R7, R5 ;  /* 0x0000000500077308 */ /* 0x000e240000001800 */
[----:B0-----:R-:W-:-:S08]  /*0770*/  DFMA R8, -R4, R6, 1 ;  /* 0x3ff000000408742b */ /* 0x001fd00000000106 */
[----:B------:R-:W-:-:S08]  /*0780*/  DFMA R8, R8, R8, R8 ;  /* 0x000000080808722b */ /* 0x000fd00000000008 */
[----:B------:R-:W-:-:S08]  /*0790*/  DFMA R8, R6, R8, R6 ;  /* 0x000000080608722b */ /* 0x000fd00000000006 */
[----:B------:R-:W-:-:S08]  /*07a0*/  DFMA R6, -R4, R8, 1 ;  /* 0x3ff000000406742b */ /* 0x000fd00000000108 */
[----:B------:R-:W-:-:S08]  /*07b0*/  DFMA R6, R8, R6, R8 ;  /* 0x000000060806722b */ /* 0x000fd00000000008 */
[----:B------:R-:W-:Y:S01]  /*07c0*/  DMUL R6, R6, 8.11296384146066816958e+31 ;  /* 0x4690000006067828 */ /* 0x000fe20000000000 */
[----:B------:R-:W-:Y:S10]  /*07d0*/  BRA `(.L_x_5) ;  /* 0x0000000000087947 */ /* 0x000ff40003800000 */
.L_x_4:
[----:B------:R-:W-:Y:S02]  /*07e0*/  LOP3.LUT R7, R5, 0x80000, RZ, 0xfc, !PT ;  /* 0x0008000005077812 */ /* 0x000fe400078efcff */
[----:B------:R-:W-:-:S07]  /*07f0*/  MOV R6, R4 ;  /* 0x0000000400067202 */ /* 0x000fce0000000f00 */
.L_x_5:
[----:B------:R-:W-:Y:S05]  /*0800*/  BSYNC.RECONVERGENT B1 ;  /* 0x0000000000017941 */ /* 0x000fea0003800200 */
.L_x_3:
[----:B------:R-:W-:Y:S01]  /*0810*/  HFMA2 R5, -RZ, RZ, 0, 0 ;  /* 0x00000000ff057431 */ /* 0x000fe200000001ff */
[----:B------:R-:W-:Y:S01]  /*0820*/  MOV R4, R0 ;  /* 0x0000000000047202 */ /* 0x000fe20000000f00 */
[----:B------:R-:W-:Y:S01]  /*0830*/  IMAD.MOV.U32 R9, RZ, RZ, R7 ;  /* 0x000000ffff097224 */ /* 0x000fe200078e0007 */
[----:B------:R-:W-:Y:S02]  /*0840*/  MOV R8, R6 ;  /* 0x0000000600087202 */ /* 0x000fe40000000f00 */
[----:B------:R-:W-:Y:S05]  /*0850*/  RET.REL.NODEC R4 `(_Z16apply_activationPfS_ii) ;  /* 0xfffffff404e87950 */ /* 0x000fea0003c3ffff */
.L_x_7:
[----:B------:R-:W-:-:S00]  /*0860*/  BRA `(.L_x_7) ;  /* 0xfffffffc00fc7947 */ /* 0x000fc0000383ffff */
[----:B------:R-:W-:-:S00]  /*0870*/  NOP ;  /* 0x0000000000007918 */ /* 0x000fc00000000000 */
        /* <DEDUP_REMOVED lines=8> */
.L_x_55:


//--------------------- .text._Z7softmaxPfS_i     --------------------------
	.section	.text._Z7softmaxPfS_i,"ax",@progbits
	.align	128
        .global         _Z7softmaxPfS_i
        .type           _Z7softmaxPfS_i,@function
        .size           _Z7softmaxPfS_i,(.L_x_56 - _Z7softmaxPfS_i)
        .other          _Z7softmaxPfS_i,@"STO_CUDA_ENTRY STV_DEFAULT"
_Z7softmaxPfS_i:
.text._Z7softmaxPfS_i:
[----:B------:R-:W-:Y:S08]  /*0000*/  LDC R1, c[0x0][0x37c] ;  /* 0x0000df00ff017b82 */ /* 0x000ff00000000800 */
[----:B------:R-:W0:Y:S01]  /*0010*/  LDC.64 R2, c[0x0][0x380] ;  /* 0x0000e000ff027b82 */ /* 0x000e220000000a00 */
[----:B------:R-:W0:Y:S01]  /*0020*/  LDCU.64 UR10, c[0x0][0x358] ;  /* 0x00006b00ff0a77ac */ /* 0x000e220008000a00 */
[----:B------:R-:W1:Y:S01]  /*0030*/  LDCU UR5, c[0x0][0x390] ;  /* 0x00007200ff0577ac */ /* 0x000e620008000800 */
[----:B0-----:R0:W5:Y:S01]  /*0040*/  LDG.E R2, desc[UR10][R2.64] ;  /* 0x0000000a02027981 */ /* 0x001162000c1e1900 */
[----:B-1----:R-:W-:-:S09]  /*0050*/  UISETP.GE.AND UP0, UPT, UR5, 0x2, UPT ;  /* 0x000000020500788c */ /* 0x002fd2000bf06270 */
[----:B0-----:R-:W-:Y:S05]  /*0060*/  BRA.U !UP0, `(.L_x_8) ;  /* 0x0000000508707547 */ /* 0x001fea000b800000 */
[----:B------:R-:W-:Y:S01]  /*0070*/  UIADD3 UR4, UPT, UPT, UR5, -0x1, URZ ;  /* 0xffffffff05047890 */ /* 0x000fe2000fffe0ff */
[----:B------:R-:W-:Y:S01]  /*0080*/  HFMA2 R3, -RZ, RZ, 0, 5.9604644775390625e-08 ;  /* 0x00000001ff037431 */ /* 0x000fe200000001ff */
[----:B------:R-:W-:Y:S02]  /*0090*/  UIADD3 UR5, UPT, UPT, UR5, -0x2, URZ ;  /* 0xfffffffe05057890 */ /* 0x000fe4000fffe0ff */
[----:B------:R-:W-:Y:S02]  /*00a0*/  ULOP3.LUT UR8, UR4, 0xf, URZ, 0xc0, !UPT ;  /* 0x0000000f04087892 */ /* 0x000fe4000f8ec0ff */
[----:B------:R-:W-:-:S09]  /*00b0*/  UISETP.GE.U32.AND UP0, UPT, UR5, 0xf, UPT ;  /* 0x0000000f0500788c */ /* 0x000fd2000bf06070 */
[----:B------:R-:W-:Y:S05]  /*00c0*/  BRA.U !UP0, `(.L_x_9) ;  /* 0x0000000108a07547 */ /* 0x000fea000b800000 */
[----:B------:R-:W0:Y:S01]  /*00d0*/  LDCU.64 UR6, c[0x0][0x380] ;  /* 0x00007000ff0677ac */ /* 0x000e220008000a00 */
[----:B------:R-:W-:Y:S01]  /*00e0*/  MOV R3, RZ ;  /* 0x000000ff00037202 */ /* 0x000fe20000000f00 */
[----:B------:R-:W-:-:S04]  /*00f0*/  ULOP3.LUT UR5, UR4, 0xfffffff0, URZ, 0xc0, !UPT ;  /* 0xfffffff004057892 */ /* 0x000fc8000f8ec0ff */
[----:B------:R-:W-:Y:S02]  /*0100*/  UIADD3 UR5, UPT, UPT, -UR5, URZ, URZ ;  /* 0x000000ff05057290 */ /* 0x000fe4000fffe1ff */
[----:B0-----:R-:W-:-:S04]  /*0110*/  UIADD3 UR6, UP0, UPT, UR6, 0x20, URZ ;  /* 0x0000002006067890 */ /* 0x001fc8000ff1e0ff */
[----:B------:R-:W-:Y:S02]  /*0120*/  UIADD3.X UR7, UPT, UPT, URZ, UR7, URZ, UP0, !UPT ;  /* 0x00000007ff077290 */ /* 0x000fe400087fe4ff */
[----:B------:R-:W-:-:S04]  /*0130*/  MOV R6, UR6 ;  /* 0x0000000600067c02 */ /* 0x000fc80008000f00 */
[----:B------:R-:W-:-:S07]  /*0140*/  MOV R5, UR7 ;  /* 0x0000000700057c02 */ /* 0x000fce0008000f00 */
.L_x_10:
[----:B------:R-:W-:-:S05]  /*0150*/  MOV R4, R6 ;  /* 0x0000000600047202 */ /* 0x000fca0000000f00 */
[----:B------:R-:W2:Y:S04]  /*0160*/  LDG.E R7, desc[UR10][R4.64+-0x1c] ;  /* 0xffffe40a04077981 */ /* 0x000ea8000c1e1900 */
[----:B------:R-:W2:Y:S04]  /*0170*/  LDG.E R0, desc[UR10][R4.64+-0x18] ;  /* 0xffffe80a04007981 */ /* 0x000ea8000c1e1900 */
[----:B------:R-:W3:Y:S04]  /*0180*/  LDG.E R9, desc[UR10][R4.64+-0x14] ;  /* 0xffffec0a04097981 */ /* 0x000ee8000c1e1900 */
[----:B------:R-:W3:Y:S04]  /*0190*/  LDG.E R6, desc[UR10][R4.64+-0x10] ;  /* 0xfffff00a04067981 */ /* 0x000ee8000c1e1900 */
[----:B------:R-:W4:Y:S04]  /*01a0*/  LDG.E R11, desc[UR10][R4.64+-0xc] ;  /* 0xfffff40a040b7981 */ /* 0x000f28000c1e1900 */
        /* <DEDUP_REMOVED lines=10> */
[----:B------:R0:W4:Y:S01]  /*0250*/  LDG.E R18, desc[UR10][R4.64+0x20] ;  /* 0x0000200a04127981 */ /* 0x000122000c1e1900 */
[----:B------:R-:W-:Y:S01]  /*0260*/  UIADD3 UR5, UPT, UPT, UR5, 0x10, URZ ;  /* 0x0000001005057890 */ /* 0x000fe2000fffe0ff */
[----:B------:R-:W-:-:S03]  /*0270*/  IADD3 R3, PT, PT, R3, 0x10, RZ ;  /* 0x0000001003037810 */ /* 0x000fc60007ffe0ff */
[----:B------:R-:W-:Y:S01]  /*0280*/  UISETP.NE.AND UP0, UPT, UR5, URZ, UPT ;  /* 0x000000ff0500728c */ /* 0x000fe2000bf05270 */
[----:B--2--5:R-:W-:-:S04]  /*0290*/  FMNMX3 R0, R2, R7, R0, !PT ;  /* 0x0000000702007276 */ /* 0x024fc80007800000 */
[----:B---3--:R-:W-:Y:S02]  /*02a0*/  FMNMX3 R0, R0, R9, R6, !PT ;  /* 0x0000000900007276 */ /* 0x008fe40007800006 */
[----:B------:R-:W-:-:S04]  /*02b0*/  IADD3 R6, P0, PT, R4, 0x40, RZ ;  /* 0x0000004004067810 */ /* 0x000fc80007f1e0ff */
[----:B0-----:R-:W-:Y:S02]  /*02c0*/  IADD3.X R5, PT, PT, RZ, R5, RZ, P0, !PT ;  /* 0x00000005ff057210 */ /* 0x001fe400007fe4ff */
[----:B----4-:R-:W-:-:S04]  /*02d0*/  FMNMX3 R0, R0, R11, R8, !PT ;  /* 0x0000000b00007276 */ /* 0x010fc80007800008 */
[----:B------:R-:W-:-:S04]  /*02e0*/  FMNMX3 R0, R0, R13, R10, !PT ;  /* 0x0000000d00007276 */ /* 0x000fc8000780000a */
[----:B------:R-:W-:-:S04]  /*02f0*/  FMNMX3 R0, R0, R15, R12, !PT ;  /* 0x0000000f00007276 */ /* 0x000fc8000780000c */
[----:B------:R-:W-:-:S04]  /*0300*/  FMNMX3 R0, R0, R17, R14, !PT ;  /* 0x0000001100007276 */ /* 0x000fc8000780000e */
[----:B------:R-:W-:-:S04]  /*0310*/  FMNMX3 R0, R0, R19, R16, !PT ;  /* 0x0000001300007276 */ /* 0x000fc80007800010 */
[----:B------:R-:W-:Y:S01]  /*0320*/  FMNMX3 R2, R0, R21, R18, !PT ;  /* 0x0000001500027276 */ /* 0x000fe20007800012 */
[----:B------:R-:W-:Y:S06]  /*0330*/  BRA.U UP0, `(.L_x_10) ;  /* 0xfffffffd00847547 */ /* 0x000fec000b83ffff */
[----:B------:R-:W-:-:S07]  /*0340*/  IADD3 R3, PT, PT, R3, 0x1, RZ ;  /* 0x0000000103037810 */ /* 0x000fce0007ffe0ff */
.L_x_9:
[----:B------:R-:W-:-:S09]  /*0350*/  UISETP.NE.AND UP0, UPT, UR8, URZ, UPT ;  /* 0x000000ff0800728c */ /* 0x000fd2000bf05270 */
[----:B------:R-:W-:Y:S05]  /*0360*/  BRA.U !UP0, `(.L_x_8) ;  /* 0x0000000108b07547 */ /* 0x000fea000b800000 */
[----:B------:R-:W-:Y:S02]  /*0370*/  UISETP.GE.U32.AND UP0, UPT, UR8, 0x8, UPT ;  /* 0x000000080800788c */ /* 0x000fe4000bf06070 */
[----:B------:R-:W-:-:S04]  /*0380*/  ULOP3.LUT UR5, UR4, 0x7, URZ, 0xc0, !UPT ;  /* 0x0000000704057892 */ /* 0x000fc8000f8ec0ff */
[----:B------:R-:W-:-:S03]  /*0390*/  UISETP.NE.AND UP1, UPT, UR5, URZ, UPT ;  /* 0x000000ff0500728c */ /* 0x000fc6000bf25270 */
[----:B------:R-:W-:Y:S08]  /*03a0*/  BRA.U !UP0, `(.L_x_11) ;  /* 0x00000001083c7547 */ /* 0x000ff0000b800000 */
[----:B------:R-:W0:Y:S02]  /*03b0*/  LDC.64 R4, c[0x0][0x380] ;  /* 0x0000e000ff047b82 */ /* 0x000e240000000a00 */
[----:B0-----:R-:W-:-:S05]  /*03c0*/  IMAD.WIDE.U32 R4, R3, 0x4, R4 ;  /* 0x0000000403047825 */ /* 0x001fca00078e0004 */
[----:B------:R-:W2:Y:S04]  /*03d0*/  LDG.E R7, desc[UR10][R4.64] ;  /* 0x0000000a04077981 */ /* 0x000ea8000c1e1900 */
[----:B------:R-:W2:Y:S04]  /*03e0*/  LDG.E R0, desc[UR10][R4.64+0x4] ;  /* 0x0000040a04007981 */ /* 0x000ea8000c1e1900 */
[----:B------:R-:W3:Y:S04]  /*03f0*/  LDG.E R9, desc[UR10][R4.64+0x8] ;  /* 0x0000080a04097981 */ /* 0x000ee8000c1e1900 */
[----:B------:R-:W3:Y:S04]  /*0400*/  LDG.E R6, desc[UR10][R4.64+0xc] ;  /* 0x00000c0a04067981 */ /* 0x000ee8000c1e1900 */
[----:B------:R-:W4:Y:S04]  /*0410*/  LDG.E R11, desc[UR10][R4.64+0x10] ;  /* 0x0000100a040b7981 */ /* 0x000f28000c1e1900 */
[----:B------:R-:W4:Y:S04]  /*0420*/  LDG.E R8, desc[UR10][R4.64+0x14] ;  /* 0x0000140a04087981 */ /* 0x000f28000c1e1900 */
[----:B------:R-:W4:Y:S04]  /*0430*/  LDG.E R13, desc[UR10][R4.64+0x18] ;  /* 0x0000180a040d7981 */ /* 0x000f28000c1e1900 */
[----:B------:R-:W4:Y:S01]  /*0440*/  LDG.E R10, desc[UR10][R4.64+0x1c] ;  /* 0x00001c0a040a7981 */ /* 0x000f22000c1e1900 */
[----:B------:R-:W-:-:S02]  /*0450*/  IADD3 R3, PT, PT, R3, 0x8, RZ ;  /* 0x0000000803037810 */ /* 0x000fc40007ffe0ff */
[----:B--2--5:R-:W-:-:S04]  /*0460*/  FMNMX3 R0, R2, R7, R0, !PT ;  /* 0x0000000702007276 */ /* 0x024fc80007800000 */
[----:B---3--:R-:W-:-:S04]  /*0470*/  FMNMX3 R0, R0, R9, R6, !PT ;  /* 0x0000000900007276 */ /* 0x008fc80007800006 */
[----:B----4-:R-:W-:-:S04]  /*0480*/  FMNMX3 R0, R0, R11, R8, !PT ;  /* 0x0000000b00007276 */ /* 0x010fc80007800008 */
[----:B------:R-:W-:-:S07]  /*0490*/  FMNMX3 R2, R0, R13, R10, !PT ;  /* 0x0000000d00027276 */ /* 0x000fce000780000a */
.L_x_11:
        /* <DEDUP_REMOVED lines=10> */
[----:B------:R-:W3:Y:S01]  /*0540*/  LDG.E R6, desc[UR10][R4.64+0xc] ;  /* 0x00000c0a04067981 */ /* 0x000ee2000c1e1900 */
[----:B------:R-:W-:-:S02]  /*0550*/  IADD3 R3, PT, PT, R3, 0x4, RZ ;  /* 0x0000000403037810 */ /* 0x000fc40007ffe0ff */
[----:B--2--5:R-:W-:-:S04]  /*0560*/  FMNMX3 R0, R2, R7, R0, !PT ;  /* 0x0000000702007276 */ /* 0x024fc80007800000 */
[----:B---3--:R-:W-:-:S07]  /*0570*/  FMNMX3 R2, R0, R9, R6, !PT ;  /* 0x0000000900027276 */ /* 0x008fce0007800006 */
.L_x_12:
[----:B------:R-:W-:Y:S05]  /*0580*/  BRA.U !UP1, `(.L_x_8) ;  /* 0x0000000109287547 */ /* 0x000fea000b800000 */
[----:B------:R-:W0:Y:S01]  /*0590*/  LDC.64 R4, c[0x0][0x380] ;  /* 0x0000e000ff047b82 */ /* 0x000e220000000a00 */
[----:B------:R-:W-:Y:S01]  /*05a0*/  UIADD3 UR4, UPT, UPT, -UR4, URZ, URZ ;  /* 0x000000ff04047290 */ /* 0x000fe2000fffe1ff */
[----:B0-----:R-:W-:-:S11]  /*05b0*/  IMAD.WIDE.U32 R4, R3, 0x4, R4 ;  /* 0x0000000403047825 */ /* 0x001fd600078e0004 */
.L_x_13:
[----:B------:R0:W2:Y:S01]  /*05c0*/  LDG.E R3, desc[UR10][R4.64] ;  /* 0x0000000a04037981 */ /* 0x0000a2000c1e1900 */
[----:B------:R-:W-:-:S04]  /*05d0*/  UIADD3 UR4, UPT, UPT, UR4, 0x1, URZ ;  /* 0x0000000104047890 */ /* 0x000fc8000fffe0ff */
[----:B------:R-:W-:Y:S01]  /*05e0*/  UISETP.NE.AND UP0, UPT, UR4, URZ, UPT ;  /* 0x000000ff0400728c */ /* 0x000fe2000bf05270 */
[----:B0-----:R-:W-:-:S04]  /*05f0*/  IADD3 R4, P0, PT, R4, 0x4, RZ ;  /* 0x0000000404047810 */ /* 0x001fc80007f1e0ff */
[----:B------:R-:W-:Y:S02]  /*0600*/  IADD3.X R5, PT, PT, RZ, R5, RZ, P0, !PT ;  /* 0x00000005ff057210 */ /* 0x000fe400007fe4ff */
[----:B--2--5:R-:W-:Y:S02]  /*0610*/  FMNMX R2, R3, R2, !PT ;  /* 0x0000000203027209 */ /* 0x024fe40007800000 */
[----:B------:R-:W-:Y:S05]  /*0620*/  BRA.U UP0, `(.L_x_13) ;  /* 0xfffffffd00e47547 */ /* 0x000fea000b83ffff */
.L_x_8:
[----:B------:R-:W0:Y:S01]  /*0630*/  LDCU UR4, c[0x0][0x390] ;  /* 0x00007200ff0477ac */ /* 0x000e220008000800 */
[----:B------:R-:W-:Y:S01]  /*0640*/  HFMA2 R3, -RZ, RZ, 0, 0 ;  /* 0x00000000ff037431 */ /* 0x000fe200000001ff */
[----:B0-----:R-:W-:-:S09]  /*0650*/  UISETP.GE.AND UP0, UPT, UR4, 0x1, UPT ;  /* 0x000000010400788c */ /* 0x001fd2000bf06270 */
[----:B------:R-:W-:Y:S05]  /*0660*/  BRA.U !UP0, `(.L_x_14) ;  /* 0x0000000d08187547 */ /* 0x000fea000b800000 */
[----:B------:R-:W-:Y:S01]  /*0670*/  UISETP.GE.U32.AND UP1, UPT, UR4, 0x8, UPT ;  /* 0x000000080400788c */ /* 0x000fe2000bf26070 */
[----:B------:R-:W-:Y:S01]  /*0680*/  MOV R3, RZ ;  /* 0x000000ff00037202 */ /* 0x000fe20000000f00 */
[----:B------:R-:W-:Y:S01]  /*0690*/  ULOP3.LUT UR8, UR4, 0x7, URZ, 0xc0, !UPT ;  /* 0x0000000704087892 */ /* 0x000fe2000f8ec0ff */
[----:B------:R-:W-:-:S03]  /*06a0*/  MOV R0, RZ ;  /* 0x000000ff00007202 */ /* 0x000fc60000000f00 */
[----:B------:R-:W-:-:S03]  /*06b0*/  UISETP.NE.AND UP0, UPT, UR8, URZ, UPT ;  /* 0x000000ff0800728c */ /* 0x000fc6000bf05270 */
[----:B------:R-:W-:Y:S08]  /*06c0*/  BRA.U !UP1, `(.L_x_15) ;  /* 0x0000000509807547 */ /* 0x000ff0000b800000 */
[----:B------:R-:W0:Y:S01]  /*06d0*/  LDCU.64 UR6, c[0x0][0x380] ;  /* 0x00007000ff0677ac */ /* 0x000e220008000a00 */
[----:B------:R-:W-:Y:S01]  /*06e0*/  MOV R3, RZ ;  /* 0x000000ff00037202 */ /* 0x000fe20000000f00 */
[----:B------:R-:W-:-:S06]  /*06f0*/  ULOP3.LUT UR4, UR4, 0x7ffffff8, URZ, 0xc0, !UPT ;  /* 0x7ffffff804047892 */ /* 0x000fcc000f8ec0ff */
[----:B------:R-:W-:Y:S01]  /*0700*/  MOV R0, UR4 ;  /* 0x0000000400007c02 */ /* 0x000fe20008000f00 */
[----:B0-----:R-:W-:-:S04]  /*0710*/  UIADD3 UR5, UP1, UPT, UR6, 0x10, URZ ;  /* 0x0000001006057890 */ /* 0x001fc8000ff3e0ff */
[----:B------:R-:W-:Y:S02]  /*0720*/  UIADD3.X UR6, UPT, UPT, URZ, UR7, URZ, UP1, !UPT ;  /* 0x00000007ff067290 */ /* 0x000fe40008ffe4ff */
[----:B------:R-:W-:Y:S01]  /*0730*/  MOV R4, UR5 ;  /* 0x0000000500047c02 */ /* 0x000fe20008000f00 */
[----:B------:R-:W-:-:S03]  /*0740*/  UIADD3 UR7, UPT, UPT, -UR4, URZ, URZ ;  /* 0x000000ff04077290 */ /* 0x000fc6000fffe1ff */
[----:B------:R-:W-:-:S09]  /*0750*/  MOV R5, UR6 ;  /* 0x0000000600057c02 */ /* 0x000fd20008000f00 */
.L_x_16:
[----:B------:R-:W2:Y:S04]  /*0760*/  LDG.E R7, desc[UR10][R4.64+-0x10] ;  /* 0xfffff00a04077981 */ /* 0x000ea8000c1e1900 */
[----:B------:R-:W3:Y:S04]  /*0770*/  LDG.E R13, desc[UR10][R4.64+-0xc] ;  /* 0xfffff40a040d7981 */ /* 0x000ee8000c1e1900 */
[----:B------:R-:W4:Y:S04]  /*0780*/  LDG.E R21, desc[UR10][R4.64+-0x8] ;  /* 0xfffff80a04157981 */ /* 0x000f28000c1e1900 */
[----:B------:R-:W4:Y:S04]  /*0790*/  LDG.E R27, desc[UR10][R4.64+-0x4] ;  /* 0xfffffc0a041b7981 */ /* 0x000f28000c1e1900 */
[----:B------:R-:W4:Y:S04]  /*07a0*/  LDG.E R11, desc[UR10][R4.64] ;  /* 0x0000000a040b7981 */ /* 0x000f28000c1e1900 */
[----:B------:R-:W4:Y:S04]  /*07b0*/  LDG.E R19, desc[UR10][R4.64+0x4] ;  /* 0x0000040a04137981 */ /* 0x000f28000c1e1900 */
[----:B------:R-:W4:Y:S04]  /*07c0*/  LDG.E R17, desc[UR10][R4.64+0x8] ;  /* 0x0000080a04117981 */ /* 0x000f28000c1e1900 */
[----:B------:R0:W4:Y:S01]  /*07d0*/  LDG.E R15, desc[UR10][R4.64+0xc] ;  /* 0x00000c0a040f7981 */ /* 0x000122000c1e1900 */
[----:B------:R-:W-:Y:S01]  /*07e0*/  HFMA2 R8, -RZ, RZ, 0.96630859375, -0.0022525787353515625 ;  /* 0x3bbb989dff087431 */ /* 0x000fe200000001ff */
[----:B------:R-:W-:Y:S01]  /*07f0*/  MOV R10, 0x437c0000 ;  /* 0x437c0000000a7802 */ /* 0x000fe20000000f00 */
[----:B------:R-:W-:-:S04]  /*0800*/  UIADD3 UR7, UPT, UPT, UR7, 0x8, URZ ;  /* 0x0000000807077890 */ /* 0x000fc8000fffe0ff */
[----:B------:R-:W-:Y:S01]  /*0810*/  UISETP.NE.AND UP1, UPT, UR7, URZ, UPT ;  /* 0x000000ff0700728c */ /* 0x000fe2000bf25270 */
[----:B0-----:R-:W-:-:S04]  /*0820*/  IADD3 R4, P0, PT, R4, 0x20, RZ ;  /* 0x0000002004047810 */ /* 0x001fc80007f1e0ff */
[----:B------:R-:W-:Y:S01]  /*0830*/  IADD3.X R5, PT, PT, RZ, R5, RZ, P0, !PT ;  /* 0x00000005ff057210 */ /* 0x000fe200007fe4ff */
[----:B--2--5:R-:W-:-:S04]  /*0840*/  FADD R7, R7, -R2 ;  /* 0x8000000207077221 */ /* 0x024fc80000000000 */
[----:B------:R-:W-:Y:S01]  /*0850*/  FFMA.SAT R9, R7, R8, 0.5 ;  /* 0x3f00000007097423 */ /* 0x000fe20000002008 */
[----:B---3--:R-:W-:-:S03]  /*0860*/  FADD R13, R13, -R2 ;  /* 0x800000020d0d7221 */ /* 0x008fc60000000000 */
[----:B------:R-:W-:Y:S01]  /*0870*/  FFMA.RM R9, R9, R10, 12582913 ;  /* 0x4b40000109097423 */ /* 0x000fe2000000400a */
[----:B------:R-:W-:Y:S01]  /*0880*/  FFMA.SAT R23, R13, R8, 0.5 ;  /* 0x3f0000000d177423 */ /* 0x000fe20000002008 */
[--C-:B----4-:R-:W-:Y:S02]  /*0890*/  FADD R21, R21, -R2.reuse ;  /* 0x8000000215157221 */ /* 0x110fe40000000000 */
[----:B------:R-:W-:Y:S01]  /*08a0*/  FADD R12, R9, -12583039 ;  /* 0xcb40007f090c7421 */ /* 0x000fe20000000000 */
[----:B------:R-:W-:Y:S01]  /*08b0*/  FFMA.RM R6, R23, R10, 12582913 ;  /* 0x4b40000117067423 */ /* 0x000fe2000000400a */
[----:B------:R-:W-:Y:S01]  /*08c0*/  FADD R23, R27, -R2 ;  /* 0x800000021b177221 */ /* 0x000fe20000000000 */
[-C--:B------:R-:W-:Y:S01]  /*08d0*/  FFMA.SAT R25, R21, R8.reuse, 0.5 ;  /* 0x3f00000015197423 */ /* 0x080fe20000002008 */
[----:B------:R-:W-:Y:S01]  /*08e0*/  FFMA R12, R7, 1.4426950216293334961, -R12 ;  /* 0x3fb8aa3b070c7823 */ /* 0x000fe2000000080c */
[----:B------:R-:W-:Y:S01]  /*08f0*/  FADD R14, R6, -12583039 ;  /* 0xcb40007f060e7421 */ /* 0x000fe20000000000 */
[----:B------:R-:W-:-:S02]  /*0900*/  FFMA.SAT R27, R23, R8, 0.5 ;  /* 0x3f000000171b7423 */ /* 0x000fc40000002008 */
[----:B------:R-:W-:Y:S01]  /*0910*/  FFMA R12, R7, 1.925963033500011079e-08, R12 ;  /* 0x32a57060070c7823 */ /* 0x000fe2000000000c */
[-C--:B------:R-:W-:Y:S01]  /*0920*/  FFMA.RM R7, R25, R10.reuse, 12582913 ;  /* 0x4b40000119077423 */ /* 0x080fe2000000400a */
[----:B------:R-:W-:Y:S01]  /*0930*/  FADD R25, R11, -R2 ;  /* 0x800000020b197221 */ /* 0x000fe20000000000 */
[----:B------:R-:W-:Y:S01]  /*0940*/  FFMA.RM R11, R27, R10, 12582913 ;  /* 0x4b4000011b0b7423 */ /* 0x000fe2000000400a */
[----:B------:R-:W-:Y:S01]  /*0950*/  FFMA R14, R13, 1.4426950216293334961, -R14 ;  /* 0x3fb8aa3b0d0e7823 */ /* 0x000fe2000000080e */
[----:B------:R-:W-:Y:S01]  /*0960*/  FADD R16, R7, -12583039 ;  /* 0xcb40007f07107421 */ /* 0x000fe20000000000 */
[----:B------:R-:W-:Y:S01]  /*0970*/  FFMA.SAT R29, R25, R8, 0.5 ;  /* 0x3f000000191d7423 */ /* 0x000fe20000002008 */
[----:B------:R-:W-:Y:S01]  /*0980*/  FADD R18, R11, -12583039 ;  /* 0xcb40007f0b127421 */ /* 0x000fe20000000000 */
[----:B------:R-:W-:Y:S01]  /*0990*/  FFMA R13, R13, 1.925963033500011079e-08, R14 ;  /* 0x32a570600d0d7823 */ /* 0x000fe2000000000e */
[----:B------:R-:W-:Y:S01]  /*09a0*/  FADD R27, R19, -R2 ;  /* 0x80000002131b7221 */ /* 0x000fe20000000000 */
[----:B------:R-:W-:Y:S01]  /*09b0*/  FFMA.RM R14, R29, R10, 12582913 ;  /* 0x4b4000011d0e7423 */ /* 0x000fe2000000400a */
[----:B------:R-:W-:Y:S01]  /*09c0*/  FFMA R18, R23, 1.4426950216293334961, -R18 ;  /* 0x3fb8aa3b17127823 */ /* 0x000fe20000000812 */
[----:B------:R-:W0:Y:S01]  /*09d0*/  MUFU.EX2 R12, R12 ;  /* 0x0000000c000c7308 */ /* 0x000e220000000800 */
[----:B------:R-:W-:Y:S01]  /*09e0*/  FFMA R16, R21, 1.4426950216293334961, -R16 ;  /* 0x3fb8aa3b15107823 */ /* 0x000fe20000000810 */
[----:B------:R-:W-:Y:S01]  /*09f0*/  FADD R20, R14, -12583039 ;  /* 0xcb40007f0e147421 */ /* 0x000fe20000000000 */
[----:B------:R-:W-:Y:S01]  /*0a00*/  FFMA R18, R23, 1.925963033500011079e-08, R18 ;  /* 0x32a5706017127823 */ /* 0x000fe20000000012 */
[----:B------:R-:W-:Y:S01]  /*0a10*/  FFMA.SAT R19, R27, R8, 0.5 ;  /* 0x3f0000001b137423 */ /* 0x000fe20000002008 */
[----:B------:R-:W-:Y:S01]  /*0a20*/  FADD R23, R17, -R2 ;  /* 0x8000000211177221 */ /* 0x000fe20000000000 */
[----:B------:R-:W-:Y:S01]  /*0a30*/  FFMA R16, R21, 1.925963033500011079e-08, R16 ;  /* 0x32a5706015107823 */ /* 0x000fe20000000010 */
[----:B------:R-:W-:Y:S01]  /*0a40*/  FFMA R20, R25, 1.4426950216293334961, -R20 ;  /* 0x3fb8aa3b19147823 */ /* 0x000fe20000000814 */
[----:B------:R-:W-:Y:S01]  /*0a50*/  FFMA.RM R17, R19, R10, 12582913 ;  /* 0x4b40000113117423 */ /* 0x000fe2000000400a */
[----:B------:R-:W-:Y:S01]  /*0a60*/  FFMA.SAT R29, R23, R8, 0.5 ;  /* 0x3f000000171d7423 */ /* 0x000fe20000002008 */
[----:B------:R-:W-:Y:S01]  /*0a70*/  FADD R21, R15, -R2 ;  /* 0x800000020f157221 */ /* 0x000fe20000000000 */
[----:B------:R-:W1:Y:S01]  /*0a80*/  MUFU.EX2 R13, R13 ;  /* 0x0000000d000d7308 */ /* 0x000e620000000800 */
[----:B------:R-:W-:Y:S01]  /*0a90*/  FFMA R19, R25, 1.925963033500011079e-08, R20 ;  /* 0x32a5706019137823 */ /* 0x000fe20000000014 */
[----:B------:R-:W-:Y:S01]  /*0aa0*/  FADD R22, R17, -12583039 ;  /* 0xcb40007f11167421 */ /* 0x000fe20000000000 */
[----:B------:R-:W-:Y:S01]  /*0ab0*/  FFMA.RM R15, R29, R10, 12582913 ;  /* 0x4b4000011d0f7423 */ /* 0x000fe2000000400a */
[----:B------:R-:W-:Y:S01]  /*0ac0*/  FFMA.SAT R25, R21, R8, 0.5 ;  /* 0x3f00000015197423 */ /* 0x000fe20000002008 */
[----:B------:R-:W-:Y:S01]  /*0ad0*/  SHF.L.U32 R20, R9, 0x17, RZ ;  /* 0x0000001709147819 */ /* 0x000fe200000006ff */
[----:B------:R-:W-:Y:S01]  /*0ae0*/  FFMA R22, R27, 1.4426950216293334961, -R22 ;  /* 0x3fb8aa3b1b167823 */ /* 0x000fe20000000816 */
[----:B------:R-:W-:Y:S01]  /*0af0*/  FADD R24, R15, -12583039 ;  /* 0xcb40007f0f187421 */ /* 0x000fe20000000000 */
[----:B------:R-:W2:Y:S01]  /*0b00*/  MUFU.EX2 R16, R16 ;  /* 0x0000001000107308 */ /* 0x000ea20000000800 */
[----:B------:R-:W-:Y:S01]  /*0b10*/  FFMA.RM R10, R25, R10, 12582913 ;  /* 0x4b400001190a7423 */ /* 0x000fe2000000400a */
[----:B0-----:R-:W-:Y:S01]  /*0b20*/  FFMA R12, R20, R12, R3 ;  /* 0x0000000c140c7223 */ /* 0x001fe20000000003 */
[----:B------:R-:W-:Y:S01]  /*0b30*/  FFMA R8, R27, 1.925963033500011079e-08, R22 ;  /* 0x32a570601b087823 */ /* 0x000fe20000000016 */
[----:B------:R-:W-:Y:S01]  /*0b40*/  FFMA R24, R23, 1.4426950216293334961, -R24 ;  /* 0x3fb8aa3b17187823 */ /* 0x000fe20000000818 */
[----:B------:R-:W-:Y:S01]  /*0b50*/  FADD R20, R10, -12583039 ;  /* 0xcb40007f0a147421 */ /* 0x000fe20000000000 */
[----:B------:R-:W-:-:S02]  /*0b60*/  SHF.L.U32 R9, R6, 0x17, RZ ;  /* 0x0000001706097819 */ /* 0x000fc400000006ff */
[----:B------:R-:W0:Y:S01]  /*0b70*/  MUFU.EX2 R18, R18 ;  /* 0x0000001200127308 */ /* 0x000e220000000800 */
[----:B------:R-:W-:Y:S01]  /*0b80*/  FFMA R24, R23, 1.925963033500011079e-08, R24 ;  /* 0x32a5706017187823 */ /* 0x000fe20000000018 */
[----:B------:R-:W-:Y:S01]  /*0b90*/  FFMA R20, R21, 1.4426950216293334961, -R20 ;  /* 0x3fb8aa3b15147823 */ /* 0x000fe20000000814 */
[----:B------:R-:W-:Y:S01]  /*0ba0*/  SHF.L.U32 R6, R7, 0x17, RZ ;  /* 0x0000001707067819 */ /* 0x000fe200000006ff */
[----:B-1----:R-:W-:Y:S01]  /*0bb0*/  FFMA R9, R9, R13, R12 ;  /* 0x0000000d09097223 */ /* 0x002fe2000000000c */
[----:B------:R-:W-:Y:S01]  /*0bc0*/  SHF.L.U32 R12, R11, 0x17, RZ ;  /* 0x000000170b0c7819 */ /* 0x000fe200000006ff */
[----:B------:R-:W-:Y:S01]  /*0bd0*/  FFMA R20, R21, 1.925963033500011079e-08, R20 ;  /* 0x32a5706015147823 */ /* 0x000fe20000000014 */
[----:B------:R-:W-:Y:S01]  /*0be0*/  SHF.L.U32 R3, R14, 0x17, RZ ;  /* 0x000000170e037819 */ /* 0x000fe200000006ff */
[----:B------:R-:W1:Y:S01]  /*0bf0*/  MUFU.EX2 R19, R19 ;  /* 0x0000001300137308 */ /* 0x000e620000000800 */
[----:B--2---:R-:W-:Y:S01]  /*0c00*/  FFMA R9, R6, R16, R9 ;  /* 0x0000001006097223 */ /* 0x004fe20000000009 */
[----:B------:R-:W-:-:S02]  /*0c10*/  SHF.L.U32 R6, R17, 0x17, RZ ;  /* 0x0000001711067819 */ /* 0x000fc400000006ff */
[----:B------:R-:W-:-:S04]  /*0c20*/  SHF.L.U32 R10, R10, 0x17, RZ ;  /* 0x000000170a0a7819 */ /* 0x000fc800000006ff */
[----:B------:R-:W2:Y:S01]  /*0c30*/  MUFU.EX2 R8, R8 ;  /* 0x0000000800087308 */ /* 0x000ea20000000800 */
[----:B0-----:R-:W-:-:S07]  /*0c40*/  FFMA R12, R12, R18, R9 ;  /* 0x000000120c0c7223 */ /* 0x001fce0000000009 */
[----:B------:R-:W0:Y:S01]  /*0c50*/  MUFU.EX2 R24, R24 ;  /* 0x0000001800187308 */ /* 0x000e220000000800 */
[----:B-1----:R-:W-:Y:S01]  /*0c60*/  FFMA R3, R3, R19, R12 ;  /* 0x0000001303037223 */ /* 0x002fe2000000000c */
[----:B------:R-:W-:-:S06]  /*0c70*/  SHF.L.U32 R12, R15, 0x17, RZ ;  /* 0x000000170f0c7819 */ /* 0x000fcc00000006ff */
[----:B------:R-:W1:Y:S01]  /*0c80*/  MUFU.EX2 R20, R20 ;  /* 0x0000001400147308 */ /* 0x000e620000000800 */
[----:B--2---:R-:W-:-:S04]  /*0c90*/  FFMA R3, R6, R8, R3 ;  /* 0x0000000806037223 */ /* 0x004fc80000000003 */
[----:B0-----:R-:W-:-:S04]  /*0ca0*/  FFMA R3, R12, R24, R3 ;  /* 0x000000180c037223 */ /* 0x001fc80000000003 */
[----:B-1----:R-:W-:Y:S01]  /*0cb0*/  FFMA R3, R10, R20, R3 ;  /* 0x000000140a037223 */ /* 0x002fe20000000003 */
[----:B------:R-:W-:Y:S06]  /*0cc0*/  BRA.U UP1, `(.L_x_16) ;  /* 0xfffffff901a47547 */ /* 0x000fec000b83ffff */
.L_x_15:
[----:B------:R-:W-:Y:S05]  /*0cd0*/  BRA.U !UP0, `(.L_x_14) ;  /* 0x00000005087c7547 */ /* 0x000fea000b800000 */
[----:B------:R-:W0:Y:S01]  /*0ce0*/  LDCU UR4, c[0x0][0x390] ;  /* 0x00007200ff0477ac */ /* 0x000e220008000800 */
[----:B------:R-:W-:Y:S02]  /*0cf0*/  UISETP.GE.U32.AND UP0, UPT, UR8, 0x4, UPT ;  /* 0x000000040800788c */ /* 0x000fe4000bf06070 */
[----:B0-----:R-:W-:-:S04]  /*0d00*/  ULOP3.LUT UR5, UR4, 0x3, URZ, 0xc0, !UPT ;  /* 0x0000000304057892 */ /* 0x001fc8000f8ec0ff */
[----:B------:R-:W-:-:S03]  /*0d10*/  UISETP.NE.AND UP1, UPT, UR5, URZ, UPT ;  /* 0x000000ff0500728c */ /* 0x000fc6000bf25270 */
[----:B------:R-:W-:Y:S08]  /*0d20*/  BRA.U !UP0, `(.L_x_17) ;  /* 0x0000000108b47547 */ /* 0x000ff0000b800000 */
[----:B------:R-:W0:Y:S02]  /*0d30*/  LDC.64 R6, c[0x0][0x380] ;  /* 0x0000e000ff067b82 */ /* 0x000e240000000a00 */
[----:B0-----:R-:W-:-:S05]  /*0d40*/  IMAD.WIDE.U32 R6, R0, 0x4, R6 ;  /* 0x0000000400067825 */ /* 0x001fca00078e0006 */
[----:B------:R-:W2:Y:S04]  /*0d50*/  LDG.E R5, desc[UR10][R6.64] ;  /* 0x0000000a06057981 */ /* 0x000ea8000c1e1900 */
[----:B------:R-:W3:Y:S04]  /*0d60*/  LDG.E R9, desc[UR10][R6.64+0x4] ;  /* 0x0000040a06097981 */ /* 0x000ee8000c1e1900 */
[----:B------:R-:W4:Y:S04]  /*0d70*/  LDG.E R11, desc[UR10][R6.64+0x8] ;  /* 0x0000080a060b7981 */ /* 0x000f28000c1e1900 */
[----:B------:R0:W4:Y:S01]  /*0d80*/  LDG.E R13, desc[UR10][R6.64+0xc] ;  /* 0x00000c0a060d7981 */ /* 0x000122000c1e1900 */
[----:B------:R-:W-:Y:S01]  /*0d90*/  HFMA2 R12, -RZ, RZ, 0.96630859375, -0.0022525787353515625 ;  /* 0x3bbb989dff0c7431 */ /* 0x000fe200000001ff */
[----:B------:R-:W-:-:S02]  /*0da0*/  MOV R15, 0x437c0000 ;  /* 0x437c0000000f7802 */ /* 0x000fc40000000f00 */
[----:B------:R-:W-:Y:S01]  /*0db0*/  IADD3 R0, PT, PT, R0, 0x4, RZ ;  /* 0x0000000400007810 */ /* 0x000fe20007ffe0ff */
[----:B--2--5:R-:W-:-:S04]  /*0dc0*/  FADD R8, R5, -R2 ;  /* 0x8000000205087221 */ /* 0x024fc80000000000 */
[----:B------:R-:W-:Y:S01]  /*0dd0*/  FFMA.SAT R4, R8, R12, 0.5 ;  /* 0x3f00000008047423 */ /* 0x000fe2000000200c */
[----:B---3--:R-:W-:-:S03]  /*0de0*/  FADD R10, R9, -R2 ;  /* 0x80000002090a7221 */ /* 0x008fc60000000000 */
[-C--:B------:R-:W-:Y:S01]  /*0df0*/  FFMA.RM R4, R4, R15.reuse, 12582913 ;  /* 0x4b40000104047423 */ /* 0x080fe2000000400f */
[-C--:B------:R-:W-:Y:S01]  /*0e00*/  FFMA.SAT R5, R10, R12.reuse, 0.5 ;  /* 0x3f0000000a057423 */ /* 0x080fe2000000200c */
[--C-:B----4-:R-:W-:Y:S02]  /*0e10*/  FADD R11, R11, -R2.reuse ;  /* 0x800000020b0b7221 */ /* 0x110fe40000000000 */
[----:B------:R-:W-:Y:S01]  /*0e20*/  FADD R9, R4, -12583039 ;  /* 0xcb40007f04097421 */ /* 0x000fe20000000000 */
[-C--:B------:R-:W-:Y:S01]  /*0e30*/  FFMA.RM R5, R5, R15.reuse, 12582913 ;  /* 0x4b40000105057423 */ /* 0x080fe2000000400f */
[-C--:B0-----:R-:W-:Y:S01]  /*0e40*/  FFMA.SAT R6, R11, R12.reuse, 0.5 ;  /* 0x3f0000000b067423 */ /* 0x081fe2000000200c */
[----:B------:R-:W-:Y:S01]  /*0e50*/  FADD R13, R13, -R2 ;  /* 0x800000020d0d7221 */ /* 0x000fe20000000000 */
[----:B------:R-:W-:Y:S01]  /*0e60*/  FFMA R9, R8, 1.4426950216293334961, -R9 ;  /* 0x3fb8aa3b08097823 */ /* 0x000fe20000000809 */
[----:B------:R-:W-:Y:S01]  /*0e70*/  FADD R7, R5, -12583039 ;  /* 0xcb40007f05077421 */ /* 0x000fe20000000000 */
[-C--:B------:R-:W-:Y:S01]  /*0e80*/  FFMA.RM R6, R6, R15.reuse, 12582913 ;  /* 0x4b40000106067423 */ /* 0x080fe2000000400f */
[----:B------:R-:W-:Y:S01]  /*0e90*/  FFMA.SAT R12, R13, R12, 0.5 ;  /* 0x3f0000000d0c7423 */ /* 0x000fe2000000200c */
[----:B------:R-:W-:Y:S01]  /*0ea0*/  FFMA R9, R8, 1.925963033500011079e-08, R9 ;  /* 0x32a5706008097823 */ /* 0x000fe20000000009 */
[----:B------:R-:W-:Y:S01]  /*0eb0*/  FFMA R7, R10, 1.4426950216293334961, -R7 ;  /* 0x3fb8aa3b0a077823 */ /* 0x000fe20000000807 */
[----:B------:R-:W-:Y:S01]  /*0ec0*/  FADD R8, R6, -12583039 ;  /* 0xcb40007f06087421 */ /* 0x000fe20000000000 */
[----:B------:R-:W-:Y:S01]  /*0ed0*/  FFMA.RM R12, R12, R15, 12582913 ;  /* 0x4b4000010c0c7423 */ /* 0x000fe2000000400f */
[----:B------:R-:W-:Y:S01]  /*0ee0*/  SHF.L.U32 R4, R4, 0x17, RZ ;  /* 0x0000001704047819 */ /* 0x000fe200000006ff */
[----:B------:R-:W-:Y:S01]  /*0ef0*/  FFMA R7, R10, 1.925963033500011079e-08, R7 ;  /* 0x32a570600a077823 */ /* 0x000fe20000000007 */
[----:B------:R-:W-:Y:S01]  /*0f00*/  FFMA R8, R11, 1.4426950216293334961, -R8 ;  /* 0x3fb8aa3b0b087823 */ /* 0x000fe20000000808 */
[C---:B------:R-:W-:Y:S01]  /*0f10*/  FADD R10, R12.reuse, -12583039 ;  /* 0xcb40007f0c0a7421 */ /* 0x040fe20000000000 */
[----:B------:R-:W0:Y:S01]  /*0f20*/  MUFU.EX2 R9, R9 ;  /* 0x0000000900097308 */ /* 0x000e220000000800 */
[----:B------:R-:W-:Y:S01]  /*0f30*/  SHF.L.U32 R5, R5, 0x17, RZ ;  /* 0x0000001705057819 */ /* 0x000fe200000006ff */
[----:B------:R-:W-:Y:S01]  /*0f40*/  FFMA R8, R11, 1.925963033500011079e-08, R8 ;  /* 0x32a570600b087823 */ /* 0x000fe20000000008 */
[----:B------:R-:W-:Y:S01]  /*0f50*/  FFMA R10, R13, 1.4426950216293334961, -R10 ;  /* 0x3fb8aa3b0d0a7823 */ /* 0x000fe2000000080a */
[----:B------:R-:W-:-:S03]  /*0f60*/  SHF.L.U32 R12, R12, 0x17, RZ ;  /* 0x000000170c0c7819 */ /* 0x000fc600000006ff */
[----:B------:R-:W-:Y:S01]  /*0f70*/  FFMA R10, R13, 1.925963033500011079e-08, R10 ;  /* 0x32a570600d0a7823 */ /* 0x000fe2000000000a */
[----:B------:R-:W1:Y:S08]  /*0f80*/  MUFU.EX2 R7, R7 ;  /* 0x0000000700077308 */ /* 0x000e700000000800 */
[----:B------:R-:W2:Y:S01]  /*0f90*/  MUFU.EX2 R8, R8 ;  /* 0x0000000800087308 */ /* 0x000ea20000000800 */
[----:B0-----:R-:W-:Y:S01]  /*0fa0*/  FFMA R4, R4, R9, R3 ;  /* 0x0000000904047223 */ /* 0x001fe20000000003 */
[----:B------:R-:W-:-:S06]  /*0fb0*/  SHF.L.U32 R3, R6, 0x17, RZ ;  /* 0x0000001706037819 */ /* 0x000fcc00000006ff */
[----:B------:R-:W0:Y:S01]  /*0fc0*/  MUFU.EX2 R10, R10 ;  /* 0x0000000a000a7308 */ /* 0x000e220000000800 */
[----:B-1----:R-:W-:-:S04]  /*0fd0*/  FFMA R4, R5, R7, R4 ;  /* 0x0000000705047223 */ /* 0x002fc80000000004 */
[----:B--2---:R-:W-:-:S04]  /*0fe0*/  FFMA R3, R3, R8, R4 ;  /* 0x0000000803037223 */ /* 0x004fc80000000004 */
[----:B0-----:R-:W-:-:S07]  /*0ff0*/  FFMA R3, R12, R10, R3 ;  /* 0x0000000a0c037223 */ /* 0x001fce0000000003 */
.L_x_17:
[----:B------:R-:W-:Y:S05]  /*1000*/  BRA.U !UP1, `(.L_x_14) ;  /* 0x0000000109b07547 */ /* 0x000fea000b800000 */
[----:B------:R-:W-:Y:S02]  /*1010*/  UISETP.NE.AND UP0, UPT, UR5, 0x1, UPT ;  /* 0x000000010500788c */ /* 0x000fe4000bf05270 */
[----:B------:R-:W-:-:S04]  /*1020*/  ULOP3.LUT UR4, UR4, 0x1, URZ, 0xc0, !UPT ;  /* 0x0000000104047892 */ /* 0x000fc8000f8ec0ff */
[----:B------:R-:W-:-:S03]  /*1030*/  UISETP.NE.U32.AND UP1, UPT, UR4, 0x1, UPT ;  /* 0x000000010400788c */ /* 0x000fc6000bf25070 */
[----:B------:R-:W-:Y:S08]  /*1040*/  BRA.U !UP0, `(.L_x_18) ;  /* 0x0000000108647547 */ /* 0x000ff0000b800000 */
[----:B------:R-:W0:Y:S02]  /*1050*/  LDC.64 R4, c[0x0][0x380] ;  /* 0x0000e000ff047b82 */ /* 0x000e240000000a00 */
[----:B0-----:R-:W-:-:S05]  /*1060*/  IMAD.WIDE.U32 R4, R0, 0x4, R4 ;  /* 0x0000000400047825 */ /* 0x001fca00078e0004 */
[----:B------:R-:W2:Y:S04]  /*1070*/  LDG.E R7, desc[UR10][R4.64] ;  /* 0x0000000a04077981 */ /* 0x000ea8000c1e1900 */
[----:B------:R-:W3:Y:S01]  /*1080*/  LDG.E R11, desc[UR10][R4.64+0x4] ;  /* 0x0000040a040b7981 */ /* 0x000ee2000c1e1900 */
[----:B------:R-:W-:Y:S01]  /*1090*/  HFMA2 R6, -RZ, RZ, 0.96630859375, -0.0022525787353515625 ;  /* 0x3bbb989dff067431 */ /* 0x000fe200000001ff */
[----:B------:R-:W-:Y:S02]  /*10a0*/  MOV R9, 0x437c0000 ;  /* 0x437c000000097802 */ /* 0x000fe40000000f00 */
[----:B------:R-:W-:Y:S01]  /*10b0*/  IADD3 R0, PT, PT, R0, 0x2, RZ ;  /* 0x0000000200007810 */ /* 0x000fe20007ffe0ff */
[----:B--2--5:R-:W-:-:S04]  /*10c0*/  FADD R7, R7, -R2 ;  /* 0x8000000207077221 */ /* 0x024fc80000000000 */
[----:B------:R-:W-:Y:S01]  /*10d0*/  FFMA.SAT R8, R7, R6, 0.5 ;  /* 0x3f00000007087423 */ /* 0x000fe20000002006 */
[----:B---3--:R-:W-:-:S03]  /*10e0*/  FADD R11, R11, -R2 ;  /* 0x800000020b0b7221 */ /* 0x008fc60000000000 */
[----:B------:R-:W-:Y:S01]  /*10f0*/  FFMA.RM R8, R8, R9, 12582913 ;  /* 0x4b40000108087423 */ /* 0x000fe20000004009 */
[----:B------:R-:W-:-:S03]  /*1100*/  FFMA.SAT R10, R11, R6, 0.5 ;  /* 0x3f0000000b0a7423 */ /* 0x000fc60000002006 */
[----:B------:R-:W-:Y:S01]  /*1110*/  FADD R6, R8, -12583039 ;  /* 0xcb40007f08067421 */ /* 0x000fe20000000000 */
[----:B------:R-:W-:Y:S01]  /*1120*/  FFMA.RM R10, R10, R9, 12582913 ;  /* 0x4b4000010a0a7423 */ /* 0x000fe20000004009 */
[----:B------:R-:W-:Y:S02]  /*1130*/  SHF.L.U32 R8, R8, 0x17, RZ ;  /* 0x0000001708087819 */ /* 0x000fe400000006ff */
[C---:B------:R-:W-:Y:S01]  /*1140*/  FFMA R6, R7.reuse, 1.4426950216293334961, -R6 ;  /* 0x3fb8aa3b07067823 */ /* 0x040fe20000000806 */
[C---:B------:R-:W-:Y:S01]  /*1150*/  FADD R4, R10.reuse, -12583039 ;  /* 0xcb40007f0a047421 */ /* 0x040fe20000000000 */
[----:B------:R-:W-:Y:S02]  /*1160*/  SHF.L.U32 R10, R10, 0x17, RZ ;  /* 0x000000170a0a7819 */ /* 0x000fe400000006ff */
[----:B------:R-:W-:Y:S01]  /*1170*/  FFMA R6, R7, 1.925963033500011079e-08, R6 ;  /* 0x32a5706007067823 */ /* 0x000fe20000000006 */
[----:B------:R-:W-:-:S04]  /*1180*/  FFMA R4, R11, 1.4426950216293334961, -R4 ;  /* 0x3fb8aa3b0b047823 */ /* 0x000fc80000000804 */
[----:B------:R-:W-:Y:S01]  /*1190*/  FFMA R4, R11, 1.925963033500011079e-08, R4 ;  /* 0x32a570600b047823 */ /* 0x000fe20000000004 */
[----:B------:R-:W0:Y:S08]  /*11a0*/  MUFU.EX2 R6, R6 ;  /* 0x0000000600067308 */ /* 0x000e300000000800 */
[----:B------:R-:W1:Y:S01]  /*11b0*/  MUFU.EX2 R4, R4 ;  /* 0x0000000400047308 */ /* 0x000e620000000800 */
[----:B0-----:R-:W-:-:S04]  /*11c0*/  FFMA R3, R8, R6, R3 ;  /* 0x0000000608037223 */ /* 0x001fc80000000003 */
[----:B-1----:R-:W-:-:S07]  /*11d0*/  FFMA R3, R10, R4, R3 ;  /* 0x000000040a037223 */ /* 0x002fce0000000003 */
.L_x_18:
[----:B------:R-:W-:Y:S05]  /*11e0*/  BRA.U UP1, `(.L_x_14) ;  /* 0x0000000101387547 */ /* 0x000fea000b800000 */
[----:B------:R-:W0:Y:S02]  /*11f0*/  LDC.64 R4, c[0x0][0x380] ;  /* 0x0000e000ff047b82 */ /* 0x000e240000000a00 */
[----:B0-----:R-:W-:-:S06]  /*1200*/  IMAD.WIDE.U32 R4, R0, 0x4, R4 ;  /* 0x0000000400047825 */ /* 0x001fcc00078e0004 */
[----:B------:R-:W2:Y:S01]  /*1210*/  LDG.E R5, desc[UR10][R4.64] ;  /* 0x0000000a04057981 */ /* 0x000ea2000c1e1900 */
[----:B------:R-:W-:Y:S01]  /*1220*/  HFMA2 R7, -RZ, RZ, 0.96630859375, -0.0022525787353515625 ;  /* 0x3bbb989dff077431 */ /* 0x000fe200000001ff */
[----:B------:R-:W-:Y:S01]  /*1230*/  MOV R9, 0x437c0000 ;  /* 0x437c000000097802 */ /* 0x000fe20000000f00 */
[----:B--2--5:R-:W-:-:S04]  /*1240*/  FADD R0, R5, -R2 ;  /* 0x8000000205007221 */ /* 0x024fc80000000000 */
[----:B------:R-:W-:-:S04]  /*1250*/  FFMA.SAT R6, R0, R7, 0.5 ;  /* 0x3f00000000067423 */ /* 0x000fc80000002007 */
[----:B------:R-:W-:-:S04]  /*1260*/  FFMA.RM R6, R6, R9, 12582913 ;  /* 0x4b40000106067423 */ /* 0x000fc80000004009 */
[C---:B------:R-:W-:Y:S01]  /*1270*/  FADD R7, R6.reuse, -12583039 ;  /* 0xcb40007f06077421 */ /* 0x040fe20000000000 */
[----:B------:R-:W-:-:S03]  /*1280*/  SHF.L.U32 R6, R6, 0x17, RZ ;  /* 0x0000001706067819 */ /* 0x000fc600000006ff */
[----:B------:R-:W-:-:S04]  /*1290*/  FFMA R7, R0, 1.4426950216293334961, -R7 ;  /* 0x3fb8aa3b00077823 */ /* 0x000fc80000000807 */
[----:B------:R-:W-:-:S06]  /*12a0*/  FFMA R7, R0, 1.925963033500011079e-08, R7 ;  /* 0x32a5706000077823 */ /* 0x000fcc0000000007 */
[----:B------:R-:W0:Y:S02]  /*12b0*/  MUFU.EX2 R7, R7 ;  /* 0x0000000700077308 */ /* 0x000e240000000800 */
[----:B0-----:R-:W-:-:S07]  /*12c0*/  FFMA R3, R6, R7, R3 ;  /* 0x0000000706037223 */ /* 0x001fce0000000003 */
.L_x_14:
[----:B------:R-:W0:Y:S02]  /*12d0*/  LDC R0, c[0x0][0x390] ;  /* 0x0000e400ff007b82 */ /* 0x000e240000000800 */
[----:B0-----:R-:W-:-:S13]  /*12e0*/  ISETP.GE.AND P0, PT, R0, 0x1, PT ;  /* 0x000000010000780c */ /* 0x001fda0003f06270 */
[----:B------:R-:W-:Y:S05]  /*12f0*/  @!P0 EXIT ;  /* 0x000000000000894d */ /* 0x000fea0003800000 */
[C---:B------:R-:W-:Y:S01]  /*1300*/  ISETP.GE.U32.AND P0, PT, R0.reuse, 0x8, PT ;  /* 0x000000080000780c */ /* 0x040fe20003f06070 */
[----:B------:R-:W-:Y:S01]  /*1310*/  HFMA2 R8, -RZ, RZ, 0, 0 ;  /* 0x00000000ff087431 */ /* 0x000fe200000001ff */
[----:B------:R-:W-:-:S11]  /*1320*/  LOP3.LUT R16, R0, 0x7, RZ, 0xc0, !PT ;  /* 0x0000000700107812 */ /* 0x000fd600078ec0ff */
[----:B------:R-:W-:Y:S05]  /*1330*/  @!P0 BRA `(.L_x_19) ;  /* 0x0000000c00548947 */ /* 0x000fea0003800000 */
[----:B------:R-:W0:Y:S01]  /*1340*/  LDCU.128 UR4, c[0x0][0x380] ;  /* 0x00007000ff0477ac */ /* 0x000e220008000c00 */
[----:B------:R-:W-:-:S04]  /*1350*/  LOP3.LUT R8, R0, 0x7ffffff8, RZ, 0xc0, !PT ;  /* 0x7ffffff800087812 */ /* 0x000fc800078ec0ff */
[----:B------:R-:W-:Y:S01]  /*1360*/  IADD3 R11, PT, PT, -R8, RZ, RZ ;  /* 0x000000ff080b7210 */ /* 0x000fe20007ffe1ff */
[----:B0-----:R-:W-:Y:S02]  /*1370*/  UIADD3 UR8, UP1, UPT, UR4, 0x10, URZ ;  /* 0x0000001004087890 */ /* 0x001fe4000ff3e0ff */
[----:B------:R-:W-:Y:S02]  /*1380*/  UIADD3 UR4, UP0, UPT, UR6, 0x10, URZ ;  /* 0x0000001006047890 */ /* 0x000fe4000ff1e0ff */
[----:B------:R-:W-:Y:S02]  /*1390*/  UIADD3.X UR6, UPT, UPT, URZ, UR5, URZ, UP1, !UPT ;  /* 0x00000005ff067290 */ /* 0x000fe40008ffe4ff */
[----:B------:R-:W-:Y:S01]  /*13a0*/  UIADD3.X UR5, UPT, UPT, URZ, UR7, URZ, UP0, !UPT ;  /* 0x00000007ff057290 */ /* 0x000fe200087fe4ff */
[----:B------:R-:W-:Y:S02]  /*13b0*/  MOV R4, UR8 ;  /* 0x0000000800047c02 */ /* 0x000fe40008000f00 */
[----:B------:R-:W-:-:S02]  /*13c0*/  MOV R9, UR4 ;  /* 0x0000000400097c02 */ /* 0x000fc40008000f00 */
[----:B------:R-:W-:Y:S02]  /*13d0*/  MOV R5, UR6 ;  /* 0x0000000600057c02 */ /* 0x000fe40008000f00 */
[----:B------:R-:W-:-:S07]  /*13e0*/  MOV R12, UR5 ;  /* 0x00000005000c7c02 */ /* 0x000fce0008000f00 */
.L_x_28:
[----:B0-----:R-:W2:Y:S01]  /*13f0*/  LDG.E R7, desc[UR10][R4.64+-0x10] ;  /* 0xfffff00a04077981 */ /* 0x001ea2000c1e1900 */
[----:B------:R-:W-:Y:S01]  /*1400*/  HFMA2 R13, -RZ, RZ, 3.7421875, 0 ;  /* 0x437c0000ff0d7431 */ /* 0x000fe200000001ff */
[----:B------:R-:W-:Y:S01]  /*1410*/  MOV R0, 0x3bbb989d ;  /* 0x3bbb989d00007802 */ /* 0x000fe20000000f00 */
[----:B------:R-:W0:Y:S01]  /*1420*/  MUFU.RCP R10, R3 ;  /* 0x00000003000a7308 */ /* 0x000e220000001000 */
[----:B------:R-:W-:-:S04]  /*1430*/  IADD3 R11, PT, PT, R11, 0x8, RZ ;  /* 0x000000080b0b7810 */ /* 0x000fc80007ffe0ff */
[----:B------:R-:W-:Y:S01]  /*1440*/  ISETP.NE.AND P2, PT, R11, RZ, PT ;  /* 0x000000ff0b00720c */ /* 0x000fe20003f45270 */
[----:B--2--5:R-:W-:-:S04]  /*1450*/  FADD R7, R7, -R2 ;  /* 0x8000000207077221 */ /* 0x024fc80000000000 */
[----:B------:R-:W-:-:S04]  /*1460*/  FFMA.SAT R0, R7, R0, 0.5 ;  /* 0x3f00000007007423 */ /* 0x000fc80000002000 */
[----:B------:R-:W-:Y:S01]  /*1470*/  FFMA.RM R0, R0, R13, 12582913 ;  /* 0x4b40000100007423 */ /* 0x000fe2000000400d */
[----:B0-----:R-:W-:-:S03]  /*1480*/  FFMA R13, R10, -R3, 1 ;  /* 0x3f8000000a0d7423 */ /* 0x001fc60000000803 */
[C---:B------:R-:W-:Y:S01]  /*1490*/  FADD R6, R0.reuse, -12583039 ;  /* 0xcb40007f00067421 */ /* 0x040fe20000000000 */
[----:B------:R-:W-:Y:S01]  /*14a0*/  SHF.L.U32 R0, R0, 0x17, RZ ;  /* 0x0000001700007819 */ /* 0x000fe200000006ff */
[----:B------:R-:W-:Y:S02]  /*14b0*/  FFMA R13, R10, R13, R10 ;  /* 0x0000000d0a0d7223 */ /* 0x000fe4000000000a */
[----:B------:R-:W-:-:S04]  /*14c0*/  FFMA R6, R7, 1.4426950216293334961, -R6 ;  /* 0x3fb8aa3b07067823 */ /* 0x000fc80000000806 */
[----:B------:R-:W-:-:S04]  /*14d0*/  FFMA R6, R7, 1.925963033500011079e-08, R6 ;  /* 0x32a5706007067823 */ /* 0x000fc80000000006 */
[----:B------:R0:W1:Y:S02]  /*14e0*/  MUFU.EX2 R7, R6 ;  /* 0x0000000600077308 */ /* 0x0000640000000800 */
[----:B0-----:R-:W-:Y:S01]  /*14f0*/  MOV R6, R9 ;  /* 0x0000000900067202 */ /* 0x001fe20000000f00 */
[----:B-1----:R-:W-:-:S05]  /*1500*/  FMUL R0, R0, R7 ;  /* 0x0000000700007220 */ /* 0x002fca0000400000 */
[----:B------:R-:W0:Y:S01]  /*1510*/  FCHK P0, R0, R3 ;  /* 0x0000000300007302 */ /* 0x000e220000000000 */
[----:B------:R-:W-:-:S04]  /*1520*/  FFMA R10, R0, R13, RZ ;  /* 0x0000000d000a7223 */ /* 0x000fc800000000ff */
[----:B------:R-:W-:-:S04]  /*1530*/  FFMA R7, R10, -R3, R0 ;  /* 0x800000030a077223 */ /* 0x000fc80000000000 */
[----:B------:R-:W-:Y:S01]  /*1540*/  FFMA R13, R13, R7, R10 ;  /* 0x000000070d0d7223 */ /* 0x000fe2000000000a */
[----:B------:R-:W-:Y:S01]  /*1550*/  MOV R7, R12 ;  /* 0x0000000c00077202 */ /* 0x000fe20000000f00 */
[----:B0-----:R-:W-:Y:S06]  /*1560*/  @!P0 BRA `(.L_x_20) ;  /* 0x00000000000c8947 */ /* 0x001fec0003800000 */
[----:B------:R-:W-:-:S07]  /*1570*/  MOV R12, 0x1590 ;  /* 0x00001590000c7802 */ /* 0x000fce0000000f00 */
[----:B------:R-:W-:Y:S05]  /*1580*/  CALL.REL.NOINC `($__internal_1_$__cuda_sm3x_div_rn_noftz_f32_slowpath) ;  /* 0x0000001400e07944 */ /* 0x000fea0003c00000 */
[----:B------:R-:W-:-:S07]  /*1590*/  MOV R13, R9 ;  /* 0x00000009000d7202 */ /* 0x000fce0000000f00 */
.L_x_20:
[----:B------:R0:W-:Y:S04]  /*15a0*/  STG.E desc[UR10][R6.64+-0x10], R13 ;  /* 0xfffff00d06007986 */ /* 0x0001e8000c10190a */
[----:B------:R-:W2:Y:S01]  /*15b0*/  LDG.E R9, desc[UR10][R4.64+-0xc] ;  /* 0xfffff40a04097981 */ /* 0x000ea2000c1e1900 */
[----:B------:R-:W-:Y:S01]  /*15c0*/  MOV R0, 0x3bbb989d ;  /* 0x3bbb989d00007802 */ /* 0x000fe20000000f00 */
[----:B------:R-:W0:Y:S01]  /*15d0*/  MUFU.RCP R12, R3 ;  /* 0x00000003000c7308 */ /* 0x000e220000001000 */
[----:B------:R-:W-:Y:S01]  /*15e0*/  MOV R15, 0x437c0000 ;  /* 0x437c0000000f7802 */ /* 0x000fe20000000f00 */
[----:B0-----:R-:W-:Y:S01]  /*15f0*/  FFMA R13, R12, -R3, 1 ;  /* 0x3f8000000c0d7423 */ /* 0x001fe20000000803 */
[----:B--2---:R-:W-:-:S04]  /*1600*/  FADD R9, R9, -R2 ;  /* 0x8000000209097221 */ /* 0x004fc80000000000 */
[----:B------:R-:W-:-:S04]  /*1610*/  FFMA.SAT R0, R9, R0, 0.5 ;  /* 0x3f00000009007423 */ /* 0x000fc80000002000 */
[----:B------:R-:W-:-:S04]  /*1620*/  FFMA.RM R0, R0, R15, 12582913 ;  /* 0x4b40000100007423 */ /* 0x000fc8000000400f */
[C---:B------:R-:W-:Y:S01]  /*1630*/  FADD R10, R0.reuse, -12583039 ;  /* 0xcb40007f000a7421 */ /* 0x040fe20000000000 */
[----:B------:R-:W-:-:S03]  /*1640*/  SHF.L.U32 R0, R0, 0x17, RZ ;  /* 0x0000001700007819 */ /* 0x000fc600000006ff */
[----:B------:R-:W-:-:S04]  /*1650*/  FFMA R10, R9, 1.4426950216293334961, -R10 ;  /* 0x3fb8aa3b090a7823 */ /* 0x000fc8000000080a */
[----:B------:R-:W-:-:S04]  /*1660*/  FFMA R10, R9, 1.925963033500011079e-08, R10 ;  /* 0x32a57060090a7823 */ /* 0x000fc8000000000a */
[----:B------:R-:W0:Y:S02]  /*1670*/  MUFU.EX2 R9, R10 ;  /* 0x0000000a00097308 */ /* 0x000e240000000800 */
[----:B0-----:R-:W-:Y:S01]  /*1680*/  FMUL R14, R0, R9 ;  /* 0x00000009000e7220 */ /* 0x001fe20000400000 */
[----:B------:R-:W-:-:S05]  /*1690*/  FFMA R0, R12, R13, R12 ;  /* 0x0000000d0c007223 */ /* 0x000fca000000000c */
[----:B------:R-:W0:Y:S01]  /*16a0*/  FCHK P0, R14, R3 ;  /* 0x000000030e007302 */ /* 0x000e220000000000 */
[----:B------:R-:W-:-:S04]  /*16b0*/  FFMA R9, R0, R14, RZ ;  /* 0x0000000e00097223 */ /* 0x000fc800000000ff */
[----:B------:R-:W-:-:S04]  /*16c0*/  FFMA R12, R9, -R3, R14 ;  /* 0x80000003090c7223 */ /* 0x000fc8000000000e */
[----:B------:R-:W-:Y:S01]  /*16d0*/  FFMA R9, R0, R12, R9 ;  /* 0x0000000c00097223 */ /* 0x000fe20000000009 */
[----:B0-----:R-:W-:Y:S06]  /*16e0*/  @!P0 BRA `(.L_x_21) ;  /* 0x00000000000c8947 */ /* 0x001fec0003800000 */
[----:B------:R-:W-:Y:S02]  /*16f0*/  MOV R0, R14 ;  /* 0x0000000e00007202 */ /* 0x000fe40000000f00 */
[----:B------:R-:W-:-:S07]  /*1700*/  MOV R12, 0x1720 ;  /* 0x00001720000c7802 */ /* 0x000fce0000000f00 */
[----:B------:R-:W-:Y:S05]  /*1710*/  CALL.REL.NOINC `($__internal_1_$__cuda_sm3x_div_rn_noftz_f32_slowpath) ;  /* 0x00000014007c7944 */ /* 0x000fea0003c00000 */
.L_x_21:
[----:B------:R0:W-:Y:S04]  /*1720*/  STG.E desc[UR10][R6.64+-0xc], R9 ;  /* 0xfffff40906007986 */ /* 0x0001e8000c10190a */
[----:B------:R-:W2:Y:S01]  /*1730*/  LDG.E R13, desc[UR10][R4.64+-0x8] ;  /* 0xfffff80a040d7981 */ /* 0x000ea2000c1e1900 */
[----:B------:R-:W-:Y:S01]  /*1740*/  HFMA2 R0, -RZ, RZ, 0.96630859375, -0.0022525787353515625 ;  /* 0x3bbb989dff007431 */ /* 0x000fe200000001ff */
[----:B------:R-:W-:Y:S01]  /*1750*/  MOV R15, 0x437c0000 ;  /* 0x437c0000000f7802 */ /* 0x000fe20000000f00 */
[----:B------:R-:W1:Y:S01]  /*1760*/  MUFU.RCP R12, R3 ;  /* 0x00000003000c7308 */ /* 0x000e620000001000 */
[----:B--2---:R-:W-:-:S04]  /*1770*/  FADD R13, R13, -R2 ;  /* 0x800000020d0d7221 */ /* 0x004fc80000000000 */
[----:B------:R-:W-:-:S04]  /*1780*/  FFMA.SAT R0, R13, R0, 0.5 ;  /* 0x3f0000000d007423 */ /* 0x000fc80000002000 */
[----:B------:R-:W-:-:S04]  /*1790*/  FFMA.RM R0, R0, R15, 12582913 ;  /* 0x4b40000100007423 */ /* 0x000fc8000000400f */
[C---:B------:R-:W-:Y:S01]  /*17a0*/  FADD R10, R0.reuse, -12583039 ;  /* 0xcb40007f000a7421 */ /* 0x040fe20000000000 */
[----:B------:R-:W-:-:S03]  /*17b0*/  SHF.L.U32 R0, R0, 0x17, RZ ;  /* 0x0000001700007819 */ /* 0x000fc600000006ff */
[----:B------:R-:W-:-:S04]  /*17c0*/  FFMA R10, R13, 1.4426950216293334961, -R10 ;  /* 0x3fb8aa3b0d0a7823 */ /* 0x000fc8000000080a */
[----:B------:R-:W-:Y:S01]  /*17d0*/  FFMA R10, R13, 1.925963033500011079e-08, R10 ;  /* 0x32a570600d0a7823 */ /* 0x000fe2000000000a */
[----:B-1----:R-:W-:-:S03]  /*17e0*/  FFMA R13, R12, -R3, 1 ;  /* 0x3f8000000c0d7423 */ /* 0x002fc60000000803 */
[----:B0-----:R-:W0:Y:S02]  /*17f0*/  MUFU.EX2 R9, R10 ;  /* 0x0000000a00097308 */ /* 0x001e240000000800 */
        /* <DEDUP_REMOVED lines=10> */
.L_x_22:
[----:B------:R0:W-:Y:S04]  /*18a0*/  STG.E desc[UR10][R6.64+-0x8], R9 ;  /* 0xfffff80906007986 */ /* 0x0001e8000c10190a */
[----:B------:R-:W2:Y:S01]  /*18b0*/  LDG.E R13, desc[UR10][R4.64+-0x4] ;  /* 0xfffffc0a040d7981 */ /* 0x000ea2000c1e1900 */
[----:B------:R-:W-:Y:S01]  /*18c0*/  MOV R0, 0x3bbb989d ;  /* 0x3bbb989d00007802 */ /* 0x000fe20000000f00 */
[----:B------:R-:W1:Y:S01]  /*18d0*/  MUFU.RCP R12, R3 ;  /* 0x00000003000c7308 */ /* 0x000e620000001000 */
[----:B------:R-:W-:Y:S01]  /*18e0*/  MOV R15, 0x437c0000 ;  /* 0x437c0000000f7802 */ /* 0x000fe20000000f00 */
        /* <DEDUP_REMOVED lines=19> */
.L_x_23:
        /* <DEDUP_REMOVED lines=24> */
.L_x_24:
        /* <DEDUP_REMOVED lines=24> */
.L_x_25:
        /* <DEDUP_REMOVED lines=24> */
.L_x_26:
        /* <DEDUP_REMOVED lines=24> */
[----:B------:R-:W-:-:S07]  /*2020*/  MOV R13, R9 ;  /* 0x00000009000d7202 */ /* 0x000fce0000000f00 */
.L_x_27:
[----:B------:R0:W-:Y:S01]  /*2030*/  STG.E desc[UR10][R6.64+0xc], R13 ;  /* 0x00000c0d06007986 */ /* 0x0001e2000c10190a */
[----:B------:R-:W-:Y:S02]  /*2040*/  IADD3 R4, P0, PT, R4, 0x20, RZ ;  /* 0x0000002004047810 */ /* 0x000fe40007f1e0ff */
[----:B------:R-:W-:Y:S02]  /*2050*/  IADD3 R9, P1, PT, R6, 0x20, RZ ;  /* 0x0000002006097810 */ /* 0x000fe40007f3e0ff */
[----:B------:R-:W-:Y:S02]  /*2060*/  IADD3.X R5, PT, PT, RZ, R5, RZ, P0, !PT ;  /* 0x00000005ff057210 */ /* 0x000fe400007fe4ff */
[----:B------:R-:W-:Y:S01]  /*2070*/  IADD3.X R12, PT, PT, RZ, R7, RZ, P1, !PT ;  /* 0x00000007ff0c7210 */ /* 0x000fe20000ffe4ff */
[----:B------:R-:W-:Y:S08]  /*2080*/  @P2 BRA `(.L_x_28) ;  /* 0xfffffff000d82947 */ /* 0x000ff0000383ffff */
.L_x_19:
[----:B------:R-:W-:-:S13]  /*2090*/  ISETP.NE.AND P0, PT, R16, RZ, PT ;  /* 0x000000ff1000720c */ /* 0x000fda0003f05270 */
[----:B------:R-:W-:Y:S05]  /*20a0*/  @!P0 EXIT ;  /* 0x000000000000894d */ /* 0x000fea0003800000 */
[----:B------:R-:W1:Y:S01]  /*20b0*/  LDCU UR4, c[0x0][0x390] ;  /* 0x00007200ff0477ac */ /* 0x000e620008000800 */
[----:B------:R-:W-:Y:S01]  /*20c0*/  ISETP.GE.U32.AND P0, PT, R16, 0x4, PT ;  /* 0x000000041000780c */ /* 0x000fe20003f06070 */
[----:B-1----:R-:W-:-:S12]  /*20d0*/  ULOP3.LUT UR4, UR4, 0x3, URZ, 0xc0, !UPT ;  /* 0x0000000304047892 */ /* 0x002fd8000f8ec0ff */
[----:B------:R-:W-:Y:S05]  /*20e0*/  @!P0 BRA `(.L_x_29) ;  /* 0x0000000400988947 */ /* 0x000fea0003800000 */
[----:B------:R-:W1:Y:S02]  /*20f0*/  LDC.64 R4, c[0x0][0x380] ;  /* 0x0000e000ff047b82 */ /* 0x000e640000000a00 */
[----:B-1----:R-:W-:-:S05]  /*2100*/  IMAD.WIDE.U32 R4, R8, 0x4, R4 ;  /* 0x0000000408047825 */ /* 0x002fca00078e0004 */
[----:B0-----:R-:W2:Y:S01]  /*2110*/  LDG.E R7, desc[UR10][R4.64] ;  /* 0x0000000a04077981 */ /* 0x001ea2000c1e1900 */
[----:B------:R-:W-:Y:S01]  /*2120*/  HFMA2 R0, -RZ, RZ, 0.96630859375, -0.0022525787353515625 ;  /* 0x3bbb989dff007431 */ /* 0x000fe200000001ff */
[----:B------:R-:W-:Y:S01]  /*2130*/  MOV R9, 0x437c0000 ;  /* 0x437c000000097802 */ /* 0x000fe20000000f00 */
[----:B------:R-:W0:Y:S01]  /*2140*/  MUFU.RCP R10, R3 ;  /* 0x00000003000a7308 */ /* 0x000e220000001000 */
[----:B--2--5:R-:W-:-:S04]  /*2150*/  FADD R7, R7, -R2 ;  /* 0x8000000207077221 */ /* 0x024fc80000000000 */
[----:B------:R-:W-:-:S04]  /*2160*/  FFMA.SAT R0, R7, R0, 0.5 ;  /* 0x3f00000007007423 */ /* 0x000fc80000002000 */
[----:B------:R-:W-:Y:S01]  /*2170*/  FFMA.RM R0, R0, R9, 12582913 ;  /* 0x4b40000100007423 */ /* 0x000fe20000004009 */
[----:B0-----:R-:W-:-:S03]  /*2180*/  FFMA R9, R10, -R3, 1 ;  /* 0x3f8000000a097423 */ /* 0x001fc60000000803 */
        /* <DEDUP_REMOVED lines=15> */
.L_x_30:
[----:B------:R-:W0:Y:S02]  /*2280*/  LDC.64 R6, c[0x0][0x388] ;  /* 0x0000e200ff067b82 */ /* 0x000e240000000a00 */
[----:B0-----:R-:W-:-:S05]  /*2290*/  IMAD.WIDE.U32 R6, R8, 0x4, R6 ;  /* 0x0000000408067825 */ /* 0x001fca00078e0006 */
        /* <DEDUP_REMOVED lines=24> */
.L_x_31:
        /* <DEDUP_REMOVED lines=24> */
.L_x_32:
[----:B------:R0:W-:Y:S04]  /*25a0*/  STG.E desc[UR10][R6.64+0x8], R9 ;  /* 0x0000080906007986 */ /* 0x0001e8000c10190a */
[----:B------:R-:W2:Y:S01]  /*25b0*/  LDG.E R5, desc[UR10][R4.64+0xc] ;  /* 0x00000c0a04057981 */ /* 0x000ea2000c1e1900 */
[----:B------:R-:W-:Y:S01]  /*25c0*/  MOV R11, 0x3bbb989d ;  /* 0x3bbb989d000b7802 */ /* 0x000fe20000000f00 */
[----:B------:R-:W1:Y:S01]  /*25d0*/  MUFU.RCP R12, R3 ;  /* 0x00000003000c7308 */ /* 0x000e620000001000 */
[----:B------:R-:W-:Y:S01]  /*25e0*/  MOV R13, 0x437c0000 ;  /* 0x437c0000000d7802 */ /* 0x000fe20000000f00 */
[----:B--2---:R-:W-:Y:S01]  /*25f0*/  FADD R0, R5, -R2 ;  /* 0x8000000205007221 */ /* 0x004fe20000000000 */
[----:B-1----:R-:W-:-:S03]  /*2600*/  FFMA R5, R12, -R3, 1 ;  /* 0x3f8000000c057423 */ /* 0x002fc60000000803 */
[----:B------:R-:W-:-:S04]  /*2610*/  FFMA.SAT R10, R0, R11, 0.5 ;  /* 0x3f000000000a7423 */ /* 0x000fc8000000200b */
[----:B------:R-:W-:-:S04]  /*2620*/  FFMA.RM R10, R10, R13, 12582913 ;  /* 0x4b4000010a0a7423 */ /* 0x000fc8000000400d */
[C---:B------:R-:W-:Y:S01]  /*2630*/  FADD R11, R10.reuse, -12583039 ;  /* 0xcb40007f0a0b7421 */ /* 0x040fe20000000000 */
[----:B------:R-:W-:-:S03]  /*2640*/  SHF.L.U32 R10, R10, 0x17, RZ ;  /* 0x000000170a0a7819 */ /* 0x000fc600000006ff */
[----:B------:R-:W-:-:S04]  /*2650*/  FFMA R11, R0, 1.4426950216293334961, -R11 ;  /* 0x3fb8aa3b000b7823 */ /* 0x000fc8000000080b */
[----:B------:R-:W-:Y:S01]  /*2660*/  FFMA R11, R0, 1.925963033500011079e-08, R11 ;  /* 0x32a57060000b7823 */ /* 0x000fe2000000000b */
[----:B------:R-:W-:-:S05]  /*2670*/  FFMA R0, R12, R5, R12 ;  /* 0x000000050c007223 */ /* 0x000fca000000000c */
[----:B------:R-:W0:Y:S02]  /*2680*/  MUFU.EX2 R11, R11 ;  /* 0x0000000b000b7308 */ /* 0x000e240000000800 */
[----:B0-----:R-:W-:-:S06]  /*2690*/  FMUL R9, R10, R11 ;  /* 0x0000000b0a097220 */ /* 0x001fcc0000400000 */
        /* <DEDUP_REMOVED lines=9> */
.L_x_33:
[----:B------:R1:W-:Y:S01]  /*2730*/  STG.E desc[UR10][R6.64+0xc], R5 ;  /* 0x00000c0506007986 */ /* 0x0003e2000c10190a */
[----:B------:R-:W-:-:S07]  /*2740*/  IADD3 R8, PT, PT, R8, 0x4, RZ ;  /* 0x0000000408087810 */ /* 0x000fce0007ffe0ff */
.L_x_29:
[----:B------:R-:W-:-:S13]  /*2750*/  ISETP.NE.AND P0, PT, RZ, UR4, PT ;  /* 0x00000004ff007c0c */ /* 0x000fda000bf05270 */
[----:B------:R-:W-:Y:S05]  /*2760*/  @!P0 EXIT ;  /* 0x000000000000894d */ /* 0x000fea0003800000 */
[----:B------:R-:W-:-:S09]  /*2770*/  UISETP.NE.AND UP0, UPT, UR4, 0x1, UPT ;  /* 0x000000010400788c */ /* 0x000fd2000bf05270 */
[----:B------:R-:W-:Y:S05]  /*2780*/  BRA.U !UP0, `(.L_x_34) ;  /* 0x0000000108d87547 */ /* 0x000fea000b800000 */
[----:B01----:R-:W0:Y:S02]  /*2790*/  LDC.64 R6, c[0x0][0x380] ;  /* 0x0000e000ff067b82 */ /* 0x003e240000000a00 */
[----:B0-----:R-:W-:-:S05]  /*27a0*/  IMAD.WIDE.U32 R6, R8, 0x4, R6 ;  /* 0x0000000408067825 */ /* 0x001fca00078e0006 */
[----:B------:R-:W2:Y:S01]  /*27b0*/  LDG.E R5, desc[UR10][R6.64] ;  /* 0x0000000a06057981 */ /* 0x000ea2000c1e1900 */
        /* <DEDUP_REMOVED lines=22> */
.L_x_35:
[----:B------:R-:W0:Y:S02]  /*2920*/  LDC.64 R4, c[0x0][0x388] ;  /* 0x0000e200ff047b82 */ /* 0x000e240000000a00 */
[----:B0-----:R-:W-:-:S05]  /*2930*/  IMAD.WIDE.U32 R4, R8, 0x4, R4 ;  /* 0x0000000408047825 */ /* 0x001fca00078e0004 */
        /* <DEDUP_REMOVED lines=25> */
.L_x_36:
[----:B------:R2:W-:Y:S01]  /*2ad0*/  STG.E desc[UR10][R4.64+0x4], R7 ;  /* 0x0000040704007986 */ /* 0x0005e2000c10190a */
[----:B------:R-:W-:-:S07]  /*2ae0*/  IADD3 R8, PT, PT, R8, 0x2, RZ ;  /* 0x0000000208087810 */ /* 0x000fce0007ffe0ff */
.L_x_34:
[----:B------:R-:W3:Y:S02]  /*2af0*/  LDC R0, c[0x0][0x390] ;  /* 0x0000e400ff007b82 */ /* 0x000ee40000000800 */
[----:B---3--:R-:W-:-:S04]  /*2b00*/  LOP3.LUT R0, R0, 0x1, RZ, 0xc0, !PT ;  /* 0x0000000100007812 */ /* 0x008fc800078ec0ff */
[----:B------:R-:W-:-:S13]  /*2b10*/  ISETP.NE.U32.AND P0, PT, R0, 0x1, PT ;  /* 0x000000010000780c */ /* 0x000fda0003f05070 */
[----:B------:R-:W-:Y:S05]  /*2b20*/  @P0 EXIT ;  /* 0x000000000000094d */ /* 0x000fea0003800000 */
[----:B-12---:R-:W1:Y:S02]  /*2b30*/  LDC.64 R4, c[0x0][0x380] ;  /* 0x0000e000ff047b82 */ /* 0x006e640000000a00 */
[----:B-1----:R-:W-:-:S06]  /*2b40*/  IMAD.WIDE.U32 R4, R8, 0x4, R4 ;  /* 0x0000000408047825 */ /* 0x002fcc00078e0004 */
[----:B------:R-:W2:Y:S01]  /*2b50*/  LDG.E R5, desc[UR10][R4.64] ;  /* 0x0000000a04057981 */ /* 0x000ea2000c1e1900 */
[----:B0-----:R-:W-:Y:S01]  /*2b60*/  HFMA2 R7, -RZ, RZ, 0.96630859375, -0.0022525787353515625 ;  /* 0x3bbb989dff077431 */ /* 0x001fe200000001ff */
[----:B------:R-:W-:Y:S01]  /*2b70*/  MOV R9, 0x437c0000 ;  /* 0x437c000000097802 */ /* 0x000fe20000000f00 */
[----:B------:R-:W0:Y:S01]  /*2b80*/  MUFU.RCP R6, R3 ;  /* 0x0000000300067308 */ /* 0x000e220000001000 */
[----:B--2--5:R-:W-:Y:S01]  /*2b90*/  FADD R2, R5, -R2 ;  /* 0x8000000205027221 */ /* 0x024fe20000000000 */
[----:B0-----:R-:W-:-:S03]  /*2ba0*/  FFMA R5, R6, -R3, 1 ;  /* 0x3f80000006057423 */ /* 0x001fc60000000803 */
[----:B------:R-:W-:-:S04]  /*2bb0*/  FFMA.SAT R0, R2, R7, 0.5 ;  /* 0x3f00000002007423 */ /* 0x000fc80000002007 */
[----:B------:R-:W-:-:S04]  /*2bc0*/  FFMA.RM R0, R0, R9, 12582913 ;  /* 0x4b40000100007423 */ /* 0x000fc80000004009 */
[C---:B------:R-:W-:Y:S01]  /*2bd0*/  FADD R7, R0.reuse, -12583039 ;  /* 0xcb40007f00077421 */ /* 0x040fe20000000000 */
[----:B------:R-:W-:-:S03]  /*2be0*/  SHF.L.U32 R0, R0, 0x17, RZ ;  /* 0x0000001700007819 */ /* 0x000fc600000006ff */
[----:B------:R-:W-:-:S04]  /*2bf0*/  FFMA R7, R2, 1.4426950216293334961, -R7 ;  /* 0x3fb8aa3b02077823 */ /* 0x000fc80000000807 */
[----:B------:R-:W-:-:S06]  /*2c00*/  FFMA R7, R2, 1.925963033500011079e-08, R7 ;  /* 0x32a5706002077823 */ /* 0x000fcc0000000007 */
        /* <DEDUP_REMOVED lines=12> */
.L_x_37:
[----:B------:R-:W0:Y:S02]  /*2cd0*/  LDC.64 R2, c[0x0][0x388] ;  /* 0x0000e200ff027b82 */ /* 0x000e240000000a00 */
[----:B0-----:R-:W-:-:S05]  /*2ce0*/  IMAD.WIDE.U32 R8, R8, 0x4, R2 ;  /* 0x0000000408087825 */ /* 0x001fca00078e0002 */
[----:B------:R-:W-:Y:S01]  /*2cf0*/  STG.E desc[UR10][R8.64], R5 ;  /* 0x0000000508007986 */ /* 0x000fe2000c10190a */
[----:B------:R-:W-:Y:S05]  /*2d00*/  EXIT ;  /* 0x000000000000794d */ /* 0x000fea0003800000 */
        .weak           $__internal_1_$__cuda_sm3x_div_rn_noftz_f32_slowpath
        .type           $__internal_1_$__cuda_sm3x_div_rn_noftz_f32_slowpath,@function
        .size           $__internal_1_$__cuda_sm3x_div_rn_noftz_f32_slowpath,(.L_x_56 - $__internal_1_$__cuda_sm3x_div_rn_noftz_f32_slowpath)
$__internal_1_$__cuda_sm3x_div_rn_noftz_f32_slowpath:
[----:B------:R-:W-:Y:S02]  /*2d10*/  SHF.R.U32.HI R10, RZ, 0x17, R3 ;  /* 0x00000017ff0a7819 */ /* 0x000fe40000011603 */
[----:B------:R-:W-:Y:S02]  /*2d20*/  SHF.R.U32.HI R13, RZ, 0x17, R0 ;  /* 0x00000017ff0d7819 */ /* 0x000fe40000011600 */
[----:B------:R-:W-:Y:S02]  /*2d30*/  LOP3.LUT R10, R10, 0xff, RZ, 0xc0, !PT ;  /* 0x000000ff0a0a7812 */ /* 0x000fe400078ec0ff */
[----:B------:R-:W-:Y:S02]  /*2d40*/  LOP3.LUT R13, R13, 0xff, RZ, 0xc0, !PT ;  /* 0x000000ff0d0d7812 */ /* 0x000fe400078ec0ff */
[----:B------:R-:W-:Y:S02]  /*2d50*/  IADD3 R17, PT, PT, R10, -0x1, RZ ;  /* 0xffffffff0a117810 */ /* 0x000fe40007ffe0ff */
[----:B------:R-:W-:-:S02]  /*2d60*/  IADD3 R14, PT, PT, R13, -0x1, RZ ;  /* 0xffffffff0d0e7810 */ /* 0x000fc40007ffe0ff */
[----:B------:R-:W-:Y:S02]  /*2d70*/  ISETP.GT.U32.AND P0, PT, R17, 0xfd, PT ;  /* 0x000000fd1100780c */ /* 0x000fe40003f04070 */
[----:B------:R-:W-:Y:S02]  /*2d80*/  MOV R15, R3 ;  /* 0x00000003000f7202 */ /* 0x000fe40000000f00 */
[----:B------:R-:W-:-:S13]  /*2d90*/  ISETP.GT.U32.OR P0, PT, R14, 0xfd, P0 ;  /* 0x000000fd0e00780c */ /* 0x000fda0000704470 */
[----:B------:R-:W-:Y:S01]  /*2da0*/  @!P0 MOV R9, RZ ;  /* 0x000000ff00098202 */ /* 0x000fe20000000f00 */
[----:B------:R-:W-:Y:S06]  /*2db0*/  @!P0 BRA `(.L_x_38) ;  /* 0x00000000005c8947 */ /* 0x000fec0003800000 */
[----:B------:R-:W-:Y:S02]  /*2dc0*/  FSETP.GTU.FTZ.AND P0, PT, |R0|, +INF , PT ;  /* 0x7f8000000000780b */ /* 0x000fe40003f1c200 */
[----:B------:R-:W-:-:S04]  /*2dd0*/  FSETP.GTU.FTZ.AND P1, PT, |R3|, +INF , PT ;  /* 0x7f8000000300780b */ /* 0x000fc80003f3c200 */
[----:B------:R-:W-:-:S13]  /*2de0*/  PLOP3.LUT P0, PT, P0, P1, PT, 0xf8, 0x8f ;  /* 0x00000000008f781c */ /* 0x000fda0000703f70 */
[----:B------:R-:W-:Y:S05]  /*2df0*/  @P0 BRA `(.L_x_39) ;  /* 0x0000000400440947 */ /* 0x000fea0003800000 */
[----:B------:R-:W-:-:S13]  /*2e00*/  LOP3.LUT P0, RZ, R15, 0x7fffffff, R0, 0xc8, !PT ;  /* 0x7fffffff0fff7812 */ /* 0x000fda000780c800 */
[----:B------:R-:W-:Y:S05]  /*2e10*/  @!P0 BRA `(.L_x_40) ;  /* 0x0000000400348947 */ /* 0x000fea0003800000 */
[C---:B------:R-:W-:Y:S02]  /*2e20*/  FSETP.NEU.FTZ.AND P3, PT, |R0|.reuse, +INF , PT ;  /* 0x7f8000000000780b */ /* 0x040fe40003f7d200 */
[----:B------:R-:W-:Y:S02]  /*2e30*/  FSETP.NEU.FTZ.AND P1, PT, |R3|, +INF , PT ;  /* 0x7f8000000300780b */ /* 0x000fe40003f3d200 */
[----:B------:R-:W-:-:S11]  /*2e40*/  FSETP.NEU.FTZ.AND P0, PT, |R0|, +INF , PT ;  /* 0x7f8000000000780b */ /* 0x000fd60003f1d200 */
[----:B------:R-:W-:Y:S05]  /*2e50*/  @!P1 BRA !P3, `(.L_x_40) ;  /* 0x0000000400249947 */ /* 0x000fea0005800000 */
[----:B------:R-:W-:-:S04]  /*2e60*/  LOP3.LUT P3, RZ, R0, 0x7fffffff, RZ, 0xc0, !PT ;  /* 0x7fffffff00ff7812 */ /* 0x000fc8000786c0ff */
[----:B------:R-:W-:-:S13]  /*2e70*/  PLOP3.LUT P1, PT, P1, P3, PT, 0x2f, 0xf2 ;  /* 0x0000000000f2781c */ /* 0x000fda0000f26577 */
[----:B------:R-:W-:Y:S05]  /*2e80*/  @P1 BRA `(.L_x_41) ;  /* 0x0000000400101947 */ /* 0x000fea0003800000 */
[----:B------:R-:W-:-:S04]  /*2e90*/  LOP3.LUT P1, RZ, R15, 0x7fffffff, RZ, 0xc0, !PT ;  /* 0x7fffffff0fff7812 */ /* 0x000fc8000782c0ff */
[----:B------:R-:W-:-:S13]  /*2ea0*/  PLOP3.LUT P0, PT, P0, P1, PT, 0x2f, 0xf2 ;  /* 0x0000000000f2781c */ /* 0x000fda0000702577 */
[----:B------:R-:W-:Y:S05]  /*2eb0*/  @P0 BRA `(.L_x_42) ;  /* 0x0000000000f80947 */ /* 0x000fea0003800000 */
[----:B------:R-:W-:Y:S02]  /*2ec0*/  ISETP.GE.AND P0, PT, R14, RZ, PT ;  /* 0x000000ff0e00720c */ /* 0x000fe40003f06270 */
[----:B------:R-:W-:-:S11]  /*2ed0*/  ISETP.GE.AND P1, PT, R17, RZ, PT ;  /* 0x000000ff1100720c */ /* 0x000fd60003f26270 */
[----:B------:R-:W-:Y:S01]  /*2ee0*/  @P0 MOV R9, RZ ;  /* 0x000000ff00090202 */ /* 0x000fe20000000f00 */
[----:B------:R-:W-:Y:S01]  /*2ef0*/  @!P0 FFMA R0, R0, 1.84467440737095516160e+19, RZ ;  /* 0x5f80000000008823 */ /* 0x000fe200000000ff */
[----:B------:R-:W-:Y:S01]  /*2f00*/  @!P0 MOV R9, 0xffffffc0 ;  /* 0xffffffc000098802 */ /* 0x000fe20000000f00 */
[----:B------:R-:W-:-:S03]  /*2f10*/  @!P1 FFMA R15, R3, 1.84467440737095516160e+19, RZ ;  /* 0x5f800000030f9823 */ /* 0x000fc600000000ff */
[----:B------:R-:W-:-:S07]  /*2f20*/  @!P1 IADD3 R9, PT, PT, R9, 0x40, RZ ;  /* 0x0000004009099810 */ /* 0x000fce0007ffe0ff */
.L_x_38:
[----:B------:R-:W-:Y:S02]  /*2f30*/  LEA R14, R10, 0xc0800000, 0x17 ;  /* 0xc08000000a0e7811 */ /* 0x000fe400078eb8ff */
[----:B------:R-:W-:Y:S02]  /*2f40*/  IADD3 R13, PT, PT, R13, -0x7f, RZ ;  /* 0xffffff810d0d7810 */ /* 0x000fe40007ffe0ff */
[----:B------:R-:W-:-:S03]  /*2f50*/  IADD3 R18, PT, PT, -R14, R15, RZ ;  /* 0x0000000f0e127210 */ /* 0x000fc60007ffe1ff */
[C---:B------:R-:W-:Y:S01]  /*2f60*/  IMAD R0, R13.reuse, -0x800000, R0 ;  /* 0xff8000000d007824 */ /* 0x040fe200078e0200 */
[----:B------:R0:W1:Y:S01]  /*2f70*/  MUFU.RCP R14, R18 ;  /* 0x00000012000e7308 */ /* 0x0000620000001000 */
[----:B------:R-:W-:Y:S01]  /*2f80*/  FADD.FTZ R17, -R18, -RZ ;  /* 0x800000ff12117221 */ /* 0x000fe20000010100 */
[----:B0-----:R-:W-:-:S04]  /*2f90*/  IADD3 R18, PT, PT, R13, 0x7f, -R10 ;  /* 0x0000007f0d127810 */ /* 0x001fc80007ffe80a */
[----:B------:R-:W-:Y:S01]  /*2fa0*/  IADD3 R9, PT, PT, R18, R9, RZ ;  /* 0x0000000912097210 */ /* 0x000fe20007ffe0ff */
[----:B-1----:R-:W-:-:S04]  /*2fb0*/  FFMA R15, R14, R17, 1 ;  /* 0x3f8000000e0f7423 */ /* 0x002fc80000000011 */
[----:B------:R-:W-:-:S04]  /*2fc0*/  FFMA R15, R14, R15, R14 ;  /* 0x0000000f0e0f7223 */ /* 0x000fc8000000000e */
[----:B------:R-:W-:-:S04]  /*2fd0*/  FFMA R14, R0, R15, RZ ;  /* 0x0000000f000e7223 */ /* 0x000fc800000000ff */
[----:B------:R-:W-:-:S04]  /*2fe0*/  FFMA R19, R17, R14, R0 ;  /* 0x0000000e11137223 */ /* 0x000fc80000000000 */
[----:B------:R-:W-:-:S04]  /*2ff0*/  FFMA R14, R15, R19, R14 ;  /* 0x000000130f0e7223 */ /* 0x000fc8000000000e */
[----:B------:R-:W-:-:S04]  /*3000*/  FFMA R17, R17, R14, R0 ;  /* 0x0000000e11117223 */ /* 0x000fc80000000000 */
[----:B------:R-:W-:-:S05]  /*3010*/  FFMA R0, R15, R17, R14 ;  /* 0x000000110f007223 */ /* 0x000fca000000000e */
[----:B------:R-:W-:-:S04]  /*3020*/  SHF.R.U32.HI R10, RZ, 0x17, R0 ;  /* 0x00000017ff0a7819 */ /* 0x000fc80000011600 */
[----:B------:R-:W-:-:S04]  /*3030*/  LOP3.LUT R10, R10, 0xff, RZ, 0xc0, !PT ;  /* 0x000000ff0a0a7812 */ /* 0x000fc800078ec0ff */
[----:B------:R-:W-:-:S04]  /*3040*/  IADD3 R10, PT, PT, R10, R9, RZ ;  /* 0x000000090a0a7210 */ /* 0x000fc80007ffe0ff */
[----:B------:R-:W-:-:S04]  /*3050*/  IADD3 R13, PT, PT, R10, -0x1, RZ ;  /* 0xffffffff0a0d7810 */ /* 0x000fc80007ffe0ff */
[----:B------:R-:W-:-:S13]  /*3060*/  ISETP.GE.U32.AND P0, PT, R13, 0xfe, PT ;  /* 0x000000fe0d00780c */ /* 0x000fda0003f06070 */
[----:B------:R-:W-:Y:S05]  /*3070*/  @!P0 BRA `(.L_x_43) ;  /* 0x0000000000808947 */ /* 0x000fea0003800000 */
[----:B------:R-:W-:-:S13]  /*3080*/  ISETP.GT.AND P0, PT, R10, 0xfe, PT ;  /* 0x000000fe0a00780c */ /* 0x000fda0003f04270 */
[----:B------:R-:W-:Y:S05]  /*3090*/  @P0 BRA `(.L_x_44) ;  /* 0x00000000006c0947 */ /* 0x000fea0003800000 */
[----:B------:R-:W-:-:S13]  /*30a0*/  ISETP.GE.AND P0, PT, R10, 0x1, PT ;  /* 0x000000010a00780c */ /* 0x000fda0003f06270 */
[----:B------:R-:W-:Y:S05]  /*30b0*/  @P0 BRA `(.L_x_45) ;  /* 0x0000000000980947 */ /* 0x000fea0003800000 */
[----:B------:R-:W-:Y:S02]  /*30c0*/  ISETP.GE.AND P0, PT, R10, -0x18, PT ;  /* 0xffffffe80a00780c */ /* 0x000fe40003f06270 */
[----:B------:R-:W-:-:S11]  /*30d0*/  LOP3.LUT R0, R0, 0x80000000, RZ, 0xc0, !PT ;  /* 0x8000000000007812 */ /* 0x000fd600078ec0ff */
[----:B------:R-:W-:Y:S05]  /*30e0*/  @!P0 BRA `(.L_x_45) ;  /* 0x00000000008c8947 */ /* 0x000fea0003800000 */
[-CC-:B------:R-:W-:Y:S01]  /*30f0*/  FFMA.RZ R9, R15, R17.reuse, R14.reuse ;  /* 0x000000110f097223 */ /* 0x180fe2000000c00e */
[C---:B------:R-:W-:Y:S02]  /*3100*/  IADD3 R18, PT, PT, R10.reuse, 0x20, RZ ;  /* 0x000000200a127810 */ /* 0x040fe40007ffe0ff */
[C---:B------:R-:W-:Y:S02]  /*3110*/  ISETP.NE.AND P3, PT, R10.reuse, RZ, PT ;  /* 0x000000ff0a00720c */ /* 0x040fe40003f65270 */
[----:B------:R-:W-:Y:S01]  /*3120*/  LOP3.LUT R13, R9, 0x7fffff, RZ, 0xc0, !PT ;  /* 0x007fffff090d7812 */ /* 0x000fe200078ec0ff */
[CCC-:B------:R-:W-:Y:S01]  /*3130*/  FFMA.RP R9, R15.reuse, R17.reuse, R14.reuse ;  /* 0x000000110f097223 */ /* 0x1c0fe2000000800e */
[----:B------:R-:W-:Y:S01]  /*3140*/  FFMA.RM R14, R15, R17, R14 ;  /* 0x000000110f0e7223 */ /* 0x000fe2000000400e */
[----:B------:R-:W-:Y:S02]  /*3150*/  ISETP.NE.AND P1, PT, R10, RZ, PT ;  /* 0x000000ff0a00720c */ /* 0x000fe40003f25270 */
[----:B------:R-:W-:-:S02]  /*3160*/  LOP3.LUT R13, R13, 0x800000, RZ, 0xfc, !PT ;  /* 0x008000000d0d7812 */ /* 0x000fc400078efcff */
[----:B------:R-:W-:Y:S02]  /*3170*/  IADD3 R10, PT, PT, -R10, RZ, RZ ;  /* 0x000000ff0a0a7210 */ /* 0x000fe40007ffe1ff */
[----:B------:R-:W-:Y:S02]  /*3180*/  SHF.L.U32 R18, R13, R18, RZ ;  /* 0x000000120d127219 */ /* 0x000fe400000006ff */
[----:B------:R-:W-:Y:S02]  /*3190*/  FSETP.NEU.FTZ.AND P0, PT, R9, R14, PT ;  /* 0x0000000e0900720b */ /* 0x000fe40003f1d000 */
[----:B------:R-:W-:Y:S02]  /*31a0*/  SEL R10, R10, RZ, P3 ;  /* 0x000000ff0a0a7207 */ /* 0x000fe40001800000 */
[----:B------:R-:W-:Y:S02]  /*31b0*/  ISETP.NE.AND P1, PT, R18, RZ, P1 ;  /* 0x000000ff1200720c */ /* 0x000fe40000f25270 */
[----:B------:R-:W-:-:S02]  /*31c0*/  SHF.R.U32.HI R10, RZ, R10, R13 ;  /* 0x0000000aff0a7219 */ /* 0x000fc4000001160d */
[----:B------:R-:W-:Y:S02]  /*31d0*/  PLOP3.LUT P0, PT, P0, P1, PT, 0xf8, 0x8f ;  /* 0x00000000008f781c */ /* 0x000fe40000703f70 */
[----:B------:R-:W-:Y:S02]  /*31e0*/  SHF.R.U32.HI R14, RZ, 0x1, R10 ;  /* 0x00000001ff0e7819 */ /* 0x000fe4000001160a */
[----:B------:R-:W-:-:S04]  /*31f0*/  SEL R9, RZ, 0x1, !P0 ;  /* 0x00000001ff097807 */ /* 0x000fc80004000000 */
[----:B------:R-:W-:-:S04]  /*3200*/  LOP3.LUT R9, R9, 0x1, R14, 0xf8, !PT ;  /* 0x0000000109097812 */ /* 0x000fc800078ef80e */
[----:B------:R-:W-:-:S04]  /*3210*/  LOP3.LUT R9, R9, R10, RZ, 0xc0, !PT ;  /* 0x0000000a09097212 */ /* 0x000fc800078ec0ff */
[----:B------:R-:W-:-:S04]  /*3220*/  IADD3 R9, PT, PT, R14, R9, RZ ;  /* 0x000000090e097210 */ /* 0x000fc80007ffe0ff */
[----:B------:R-:W-:Y:S01]  /*3230*/  LOP3.LUT R0, R9, R0, RZ, 0xfc, !PT ;  /* 0x0000000009007212 */ /* 0x000fe200078efcff */
[----:B------:R-:W-:Y:S06]  /*3240*/  BRA `(.L_x_45) ;  /* 0x0000000000347947 */ /* 0x000fec0003800000 */
.L_x_44:
[----:B------:R-:W-:-:S04]  /*3250*/  LOP3.LUT R0, R0, 0x80000000, RZ, 0xc0, !PT ;  /* 0x8000000000007812 */ /* 0x000fc800078ec0ff */
[----:B------:R-:W-:Y:S01]  /*3260*/  LOP3.LUT R0, R0, 0x7f800000, RZ, 0xfc, !PT ;  /* 0x7f80000000007812 */ /* 0x000fe200078efcff */
[----:B------:R-:W-:Y:S06]  /*3270*/  BRA `(.L_x_45) ;  /* 0x0000000000287947 */ /* 0x000fec0003800000 */
.L_x_43:
[----:B------:R-:W-:Y:S01]  /*3280*/  LEA R0, R9, R0, 0x17 ;  /* 0x0000000009007211 */ /* 0x000fe200078eb8ff */
[----:B------:R-:W-:Y:S06]  /*3290*/  BRA `(.L_x_45) ;  /* 0x0000000000207947 */ /* 0x000fec0003800000 */
.L_x_42:
[----:B------:R-:W-:-:S04]  /*32a0*/  LOP3.LUT R0, R15, 0x80000000, R0, 0x48, !PT ;  /* 0x800000000f007812 */ /* 0x000fc800078e4800 */
[----:B------:R-:W-:Y:S01]  /*32b0*/  LOP3.LUT R0, R0, 0x7f800000, RZ, 0xfc, !PT ;  /* 0x7f80000000007812 */ /* 0x000fe200078efcff */
[----:B------:R-:W-:Y:S06]  /*32c0*/  BRA `(.L_x_45) ;  /* 0x0000000000147947 */ /* 0x000fec0003800000 */
.L_x_41:
[----:B------:R-:W-:Y:S01]  /*32d0*/  LOP3.LUT R0, R15, 0x80000000, R0, 0x48, !PT ;  /* 0x800000000f007812 */ /* 0x000fe200078e4800 */
[----:B------:R-:W-:Y:S06]  /*32e0*/  BRA `(.L_x_45) ;  /* 0x00000000000c7947 */ /* 0x000fec0003800000 */
.L_x_40:
[----:B------:R-:W0:Y:S01]  /*32f0*/  MUFU.RSQ R0, -QNAN ;  /* 0xffc0000000007908 */ /* 0x000e220000001400 */
[----:B------:R-:W-:Y:S05]  /*3300*/  BRA `(.L_x_45) ;  /* 0x0000000000047947 */ /* 0x000fea0003800000 */
.L_x_39:
[----:B------:R-:W-:-:S07]  /*3310*/  FADD.FTZ R0, R0, R3 ;  /* 0x0000000300007221 */ /* 0x000fce0000010000 */
.L_x_45:
[----:B------:R-:W-:Y:S01]  /*3320*/  HFMA2 R13, -RZ, RZ, 0, 0 ;  /* 0x00000000ff0d7431 */ /* 0x000fe200000001ff */
[----:B0-----:R-:W-:-:S03]  /*3330*/  MOV R9, R0 ;  /* 0x0000000000097202 */ /* 0x001fc60000000f00 */
[----:B------:R-:W-:Y:S05]  /*3340*/  RET.REL.NODEC R12 `(_Z7softmaxPfS_i) ;  /* 0xffffffcc0c2c7950 */ /* 0x000fea0003c3ffff */
.L_x_46:
        /* <DEDUP_REMOVED lines=11> */
.L_x_56:


//--------------------- .nv.shared.reserved.0     --------------------------
	.section	.nv.shared.reserved.0,"aw",@nobits
	.weak		__nv_reservedSMEM_offset_0_alias
	.size		__nv_reservedSMEM_offset_0_alias, 0, 64
	.other		__nv_reservedSMEM_offset_0_alias,@"STO_CUDA_RESERVED_SHARED STV_DEFAULT"
__nv_reservedSMEM_offset_0_alias:
	.zero		0
	.zero		64


//--------------------- .nv.constant0._Z16apply_activationPfS_ii --------------------------
	.section	.nv.constant0._Z16apply_activationPfS_ii,"a",@progbits
	.sectionflags	@""
	.align	4
.nv.constant0._Z16apply_activationPfS_ii:
	.zero		920


//--------------------- .nv.constant0._Z7softmaxPfS_i --------------------------
	.section	.nv.constant0._Z7softmaxPfS_i,"a",@progbits
	.sectionflags	@""
	.align	4
.nv.constant0._Z7softmaxPfS_i:
	.zero		916


//--------------------- SYMBOLS --------------------------

	.type		.nv.reservedSmem.offset0,@object
	.size		.nv.reservedSmem.offset0,0x4
